	.target	sm_100a

	.elftype	@"ET_EXEC"


//--------------------- .note.nv.tkinfo           --------------------------
	.section	.note.nv.tkinfo,"",@"SHT_NOTE"
	.sectionflags	@"SHF_NOTE_NV_TKINFO"
	.tkinfo
        /*0018*/ 	.word	0x00000002
        /*0030*/ 	.string	""
        /*0030*/ 	.string	"ptxas"
        /*0030*/ 	.string	"Cuda compilation tools, release 13.0, V13.0.88"
        /*0030*/ 	.string	"Build cuda_13.0.r13.0/compiler.36424714_0"
        /*0030*/ 	.string	"-arch sm_100a -m 64 "



//--------------------- .note.nv.cuinfo           --------------------------
	.section	.note.nv.cuinfo,"",@"SHT_NOTE"
	.sectionflags	@"SHF_NOTE_NV_CUINFO"
        /*0018*/ 	.short	0x0002
        /*001a*/ 	.short	0x0064
        /*001c*/ 	.short	0x0082
	.zero		2


//--------------------- .nv.info                  --------------------------
	.section	.nv.info,"",@"SHT_CUDA_INFO"
	.align	4


	//----- nvinfo : EIATTR_REGCOUNT
	.align		4
        /*0000*/ 	.byte	0x04, 0x2f
        /*0002*/ 	.short	(.L_12 - .L_11)
	.align		4
.L_11:
        /*0004*/ 	.word	index@(_ZN7cutlass13device_kernelIN5flash11enable_sm90INS1_16FlashAttnFwdSm90INS1_25CollectiveMainloopFwdSm90ILi2EN4cute5tupleIJNS5_1CILi1EEES8_S8_EEENS6_IJNS7_ILi192EEENS7_ILi144EEENS7_ILi96EEEEEELi96ENS_10bfloat16_tEfNS_4arch4Sm90ELb1ELb0ELb1ELb1ELb0ELb1ELb0ELb0ELb1ELb1ELb1ELb0EEENS1_21CollectiveEpilogueFwdINS6_IJSA_SC_SB_EEES9_SE_SG_Li384ELb1ELb1ELb1ELb0EEENS1_36VarlenDynamicPersistentTileSchedulerILi192ELi144ELi384ELi128ELb1ELb1ELb1ELb1ELb1ELb1EEEEEEEEEvNT_6ParamsE)
        /*0008*/ 	.word	0x00000004


	//----- nvinfo : EIATTR_FRAME_SIZE
	.align		4
.L_12:
        /*000c*/ 	.byte	0x04, 0x11
        /*000e*/ 	.short	(.L_14 - .L_13)
	.align		4
.L_13:
        /*0010*/ 	.word	index@(_ZN7cutlass13device_kernelIN5flash11enable_sm90INS1_16FlashAttnFwdSm90INS1_25CollectiveMainloopFwdSm90ILi2EN4cute5tupleIJNS5_1CILi1EEES8_S8_EEENS6_IJNS7_ILi192EEENS7_ILi144EEENS7_ILi96EEEEEELi96ENS_10bfloat16_tEfNS_4arch4Sm90ELb1ELb0ELb1ELb1ELb0ELb1ELb0ELb0ELb1ELb1ELb1ELb0EEENS1_21CollectiveEpilogueFwdINS6_IJSA_SC_SB_EEES9_SE_SG_Li384ELb1ELb1ELb1ELb0EEENS1_36VarlenDynamicPersistentTileSchedulerILi192ELi144ELi384ELi128ELb1ELb1ELb1ELb1ELb1ELb1EEEEEEEEEvNT_6ParamsE)
        /*0014*/ 	.word	0x00000000


	//----- nvinfo : EIATTR_REGCOUNT
	.align		4
.L_14:
        /*0018*/ 	.byte	0x04, 0x2f
        /*001a*/ 	.short	(.L_16 - .L_15)
	.align		4
.L_15:
        /*001c*/ 	.word	index@(_ZN7cutlass13device_kernelIN5flash11enable_sm90INS1_16FlashAttnFwdSm90INS1_25CollectiveMainloopFwdSm90ILi2EN4cute5tupleIJNS5_1CILi1EEES8_S8_EEENS6_IJNS7_ILi192EEENS7_ILi144EEENS7_ILi96EEEEEELi96ENS_10bfloat16_tEfNS_4arch4Sm90ELb1ELb0ELb1ELb1ELb0ELb0ELb0ELb0ELb1ELb1ELb1ELb0EEENS1_21CollectiveEpilogueFwdINS6_IJSA_SC_SB_EEES9_SE_SG_Li384ELb1ELb1ELb1ELb0EEENS1_36VarlenDynamicPersistentTileSchedulerILi192ELi144ELi384ELi128ELb1ELb1ELb1ELb1ELb1ELb1EEEEEEEEEvNT_6ParamsE)
        /*0020*/ 	.word	0x00000004


	//----- nvinfo : EIATTR_FRAME_SIZE
	.align		4
.L_16:
        /*0024*/ 	.byte	0x04, 0x11
        /*0026*/ 	.short	(.L_18 - .L_17)
	.align		4
.L_17:
        /*0028*/ 	.word	index@(_ZN7cutlass13device_kernelIN5flash11enable_sm90INS1_16FlashAttnFwdSm90INS1_25CollectiveMainloopFwdSm90ILi2EN4cute5tupleIJNS5_1CILi1EEES8_S8_EEENS6_IJNS7_ILi192EEENS7_ILi144EEENS7_ILi96EEEEEELi96ENS_10bfloat16_tEfNS_4arch4Sm90ELb1ELb0ELb1ELb1ELb0ELb0ELb0ELb0ELb1ELb1ELb1ELb0EEENS1_21CollectiveEpilogueFwdINS6_IJSA_SC_SB_EEES9_SE_SG_Li384ELb1ELb1ELb1ELb0EEENS1_36VarlenDynamicPersistentTileSchedulerILi192ELi144ELi384ELi128ELb1ELb1ELb1ELb1ELb1ELb1EEEEEEEEEvNT_6ParamsE)
        /*002c*/ 	.word	0x00000000


	//----- nvinfo : EIATTR_REGCOUNT
	.align		4
.L_18:
        /*0030*/ 	.byte	0x04, 0x2f
        /*0032*/ 	.short	(.L_20 - .L_19)
	.align		4
.L_19:
        /*0034*/ 	.word	index@(_ZN7cutlass13device_kernelIN5flash11enable_sm90INS1_16FlashAttnFwdSm90INS1_25CollectiveMainloopFwdSm90ILi2EN4cute5tupleIJNS5_1CILi1EEES8_S8_EEENS6_IJNS7_ILi192EEENS7_ILi144EEENS7_ILi96EEEEEELi96ENS_10bfloat16_tEfNS_4arch4Sm90ELb1ELb0ELb1ELb0ELb0ELb0ELb0ELb0ELb1ELb1ELb1ELb0EEENS1_21CollectiveEpilogueFwdINS6_IJSA_SC_SB_EEES9_SE_SG_Li384ELb0ELb1ELb1ELb0EEENS1_19SingleTileSchedulerILb0ELb1ELb1ELi192EEEEEEEEEvNT_6ParamsE)
        /*0038*/ 	.word	0x00000004


	//----- nvinfo : EIATTR_FRAME_SIZE
	.align		4
.L_20:
        /*003c*/ 	.byte	0x04, 0x11
        /*003e*/ 	.short	(.L_22 - .L_21)
	.align		4
.L_21:
        /*0040*/ 	.word	index@(_ZN7cutlass13device_kernelIN5flash11enable_sm90INS1_16FlashAttnFwdSm90INS1_25CollectiveMainloopFwdSm90ILi2EN4cute5tupleIJNS5_1CILi1EEES8_S8_EEENS6_IJNS7_ILi192EEENS7_ILi144EEENS7_ILi96EEEEEELi96ENS_10bfloat16_tEfNS_4arch4Sm90ELb1ELb0ELb1ELb0ELb0ELb0ELb0ELb0ELb1ELb1ELb1ELb0EEENS1_21CollectiveEpilogueFwdINS6_IJSA_SC_SB_EEES9_SE_SG_Li384ELb0ELb1ELb1ELb0EEENS1_19SingleTileSchedulerILb0ELb1ELb1ELi192EEEEEEEEEvNT_6ParamsE)
        /*0044*/ 	.word	0x00000000


	//----- nvinfo : EIATTR_REGCOUNT
	.align		4
.L_22:
        /*0048*/ 	.byte	0x04, 0x2f
        /*004a*/ 	.short	(.L_24 - .L_23)
	.align		4
.L_23:
        /*004c*/ 	.word	index@(_ZN7cutlass13device_kernelIN5flash11enable_sm90INS1_16FlashAttnFwdSm90INS1_25CollectiveMainloopFwdSm90ILi2EN4cute5tupleIJNS5_1CILi1EEES8_S8_EEENS6_IJNS7_ILi192EEENS7_ILi128EEENS7_ILi96EEEEEELi96ENS_10bfloat16_tEfNS_4arch4Sm90ELb0ELb1ELb1ELb1ELb0ELb1ELb0ELb0ELb1ELb1ELb1ELb0EEENS1_21CollectiveEpilogueFwdINS6_IJSA_SC_SB_EEES9_SE_SG_Li384ELb1ELb1ELb1ELb0EEENS1_36VarlenDynamicPersistentTileSchedulerILi192ELi128ELi384ELi128ELb1ELb1ELb1ELb1ELb0ELb1EEEEEEEEEvNT_6ParamsE)
        /*0050*/ 	.word	0x00000004


	//----- nvinfo : EIATTR_FRAME_SIZE
	.align		4
.L_24:
        /*0054*/ 	.byte	0x04, 0x11
        /*0056*/ 	.short	(.L_26 - .L_25)
	.align		4
.L_25:
        /*0058*/ 	.word	index@(_ZN7cutlass13device_kernelIN5flash11enable_sm90INS1_16FlashAttnFwdSm90INS1_25CollectiveMainloopFwdSm90ILi2EN4cute5tupleIJNS5_1CILi1EEES8_S8_EEENS6_IJNS7_ILi192EEENS7_ILi128EEENS7_ILi96EEEEEELi96ENS_10bfloat16_tEfNS_4arch4Sm90ELb0ELb1ELb1ELb1ELb0ELb1ELb0ELb0ELb1ELb1ELb1ELb0EEENS1_21CollectiveEpilogueFwdINS6_IJSA_SC_SB_EEES9_SE_SG_Li384ELb1ELb1ELb1ELb0EEENS1_36VarlenDynamicPersistentTileSchedulerILi192ELi128ELi384ELi128ELb1ELb1ELb1ELb1ELb0ELb1EEEEEEEEEvNT_6ParamsE)
        /*005c*/ 	.word	0x00000000


	//----- nvinfo : EIATTR_REGCOUNT
	.align		4
.L_26:
        /*0060*/ 	.byte	0x04, 0x2f
        /*0062*/ 	.short	(.L_28 - .L_27)
	.align		4
.L_27:
        /*0064*/ 	.word	index@(_ZN7cutlass13device_kernelIN5flash11enable_sm90INS1_16FlashAttnFwdSm90INS1_25CollectiveMainloopFwdSm90ILi2EN4cute5tupleIJNS5_1CILi1EEES8_S8_EEENS6_IJNS7_ILi192EEENS7_ILi128EEENS7_ILi96EEEEEELi96ENS_10bfloat16_tEfNS_4arch4Sm90ELb0ELb1ELb1ELb1ELb0ELb0ELb0ELb0ELb1ELb1ELb1ELb0EEENS1_21CollectiveEpilogueFwdINS6_IJSA_SC_SB_EEES9_SE_SG_Li384ELb1ELb1ELb1ELb0EEENS1_36VarlenDynamicPersistentTileSchedulerILi192ELi128ELi384ELi128ELb1ELb1ELb1ELb1ELb0ELb1EEEEEEEEEvNT_6ParamsE)
        /*0068*/ 	.word	0x00000004


	//----- nvinfo : EIATTR_FRAME_SIZE
	.align		4
.L_28:
        /*006c*/ 	.byte	0x04, 0x11
        /*006e*/ 	.short	(.L_30 - .L_29)
	.align		4
.L_29:
        /*0070*/ 	.word	index@(_ZN7cutlass13device_kernelIN5flash11enable_sm90INS1_16FlashAttnFwdSm90INS1_25CollectiveMainloopFwdSm90ILi2EN4cute5tupleIJNS5_1CILi1EEES8_S8_EEENS6_IJNS7_ILi192EEENS7_ILi128EEENS7_ILi96EEEEEELi96ENS_10bfloat16_tEfNS_4arch4Sm90ELb0ELb1ELb1ELb1ELb0ELb0ELb0ELb0ELb1ELb1ELb1ELb0EEENS1_21CollectiveEpilogueFwdINS6_IJSA_SC_SB_EEES9_SE_SG_Li384ELb1ELb1ELb1ELb0EEENS1_36VarlenDynamicPersistentTileSchedulerILi192ELi128ELi384ELi128ELb1ELb1ELb1ELb1ELb0ELb1EEEEEEEEEvNT_6ParamsE)
        /*0074*/ 	.word	0x00000000


	//----- nvinfo : EIATTR_REGCOUNT
	.align		4
.L_30:
        /*0078*/ 	.byte	0x04, 0x2f
        /*007a*/ 	.short	(.L_32 - .L_31)
	.align		4
.L_31:
        /*007c*/ 	.word	index@(_ZN7cutlass13device_kernelIN5flash11enable_sm90INS1_16FlashAttnFwdSm90INS1_25CollectiveMainloopFwdSm90ILi2EN4cute5tupleIJNS5_1CILi1EEES8_S8_EEENS6_IJNS7_ILi192EEENS7_ILi128EEENS7_ILi96EEEEEELi96ENS_10bfloat16_tEfNS_4arch4Sm90ELb0ELb1ELb1ELb0ELb0ELb0ELb0ELb0ELb1ELb1ELb1ELb0EEENS1_21CollectiveEpilogueFwdINS6_IJSA_SC_SB_EEES9_SE_SG_Li384ELb0ELb1ELb1ELb0EEENS1_19SingleTileSchedulerILb0ELb1ELb1ELi192EEEEEEEEEvNT_6ParamsE)
        /*0080*/ 	.word	0x00000004


	//----- nvinfo : EIATTR_FRAME_SIZE
	.align		4
.L_32:
        /*0084*/ 	.byte	0x04, 0x11
        /*0086*/ 	.short	(.L_34 - .L_33)
	.align		4
.L_33:
        /*0088*/ 	.word	index@(_ZN7cutlass13device_kernelIN5flash11enable_sm90INS1_16FlashAttnFwdSm90INS1_25CollectiveMainloopFwdSm90ILi2EN4cute5tupleIJNS5_1CILi1EEES8_S8_EEENS6_IJNS7_ILi192EEENS7_ILi128EEENS7_ILi96EEEEEELi96ENS_10bfloat16_tEfNS_4arch4Sm90ELb0ELb1ELb1ELb0ELb0ELb0ELb0ELb0ELb1ELb1ELb1ELb0EEENS1_21CollectiveEpilogueFwdINS6_IJSA_SC_SB_EEES9_SE_SG_Li384ELb0ELb1ELb1ELb0EEENS1_19SingleTileSchedulerILb0ELb1ELb1ELi192EEEEEEEEEvNT_6ParamsE)
        /*008c*/ 	.word	0x00000000


	//----- nvinfo : EIATTR_REGCOUNT
	.align		4
.L_34:
        /*0090*/ 	.byte	0x04, 0x2f
        /*0092*/ 	.short	(.L_36 - .L_35)
	.align		4
.L_35:
        /*0094*/ 	.word	index@(_ZN7cutlass13device_kernelIN5flash11enable_sm90INS1_16FlashAttnFwdSm90INS1_25CollectiveMainloopFwdSm90ILi2EN4cute5tupleIJNS5_1CILi1EEES8_S8_EEENS6_IJNS7_ILi192EEENS7_ILi144EEENS7_ILi96EEEEEELi96ENS_10bfloat16_tEfNS_4arch4Sm90ELb0ELb0ELb1ELb1ELb0ELb1ELb0ELb0ELb1ELb1ELb1ELb0EEENS1_21CollectiveEpilogueFwdINS6_IJSA_SC_SB_EEES9_SE_SG_Li384ELb1ELb1ELb1ELb0EEENS1_36VarlenDynamicPersistentTileSchedulerILi192ELi144ELi384ELi128ELb1ELb1ELb1ELb0ELb1ELb1EEEEEEEEEvNT_6ParamsE)
        /*0098*/ 	.word	0x00000004


	//----- nvinfo : EIATTR_FRAME_SIZE
	.align		4
.L_36:
        /*009c*/ 	.byte	0x04, 0x11
        /*009e*/ 	.short	(.L_38 - .L_37)
	.align		4
.L_37:
        /*00a0*/ 	.word	index@(_ZN7cutlass13device_kernelIN5flash11enable_sm90INS1_16FlashAttnFwdSm90INS1_25CollectiveMainloopFwdSm90ILi2EN4cute5tupleIJNS5_1CILi1EEES8_S8_EEENS6_IJNS7_ILi192EEENS7_ILi144EEENS7_ILi96EEEEEELi96ENS_10bfloat16_tEfNS_4arch4Sm90ELb0ELb0ELb1ELb1ELb0ELb1ELb0ELb0ELb1ELb1ELb1ELb0EEENS1_21CollectiveEpilogueFwdINS6_IJSA_SC_SB_EEES9_SE_SG_Li384ELb1ELb1ELb1ELb0EEENS1_36VarlenDynamicPersistentTileSchedulerILi192ELi144ELi384ELi128ELb1ELb1ELb1ELb0ELb1ELb1EEEEEEEEEvNT_6ParamsE)
        /*00a4*/ 	.word	0x00000000


	//----- nvinfo : EIATTR_REGCOUNT
	.align		4
.L_38:
        /*00a8*/ 	.byte	0x04, 0x2f
        /*00aa*/ 	.short	(.L_40 - .L_39)
	.align		4
.L_39:
        /*00ac*/ 	.word	index@(_ZN7cutlass13device_kernelIN5flash11enable_sm90INS1_16FlashAttnFwdSm90INS1_25CollectiveMainloopFwdSm90ILi2EN4cute5tupleIJNS5_1CILi1EEES8_S8_EEENS6_IJNS7_ILi192EEENS7_ILi144EEENS7_ILi96EEEEEELi96ENS_10bfloat16_tEfNS_4arch4Sm90ELb0ELb0ELb1ELb1ELb0ELb0ELb0ELb0ELb1ELb1ELb1ELb0EEENS1_21CollectiveEpilogueFwdINS6_IJSA_SC_SB_EEES9_SE_SG_Li384ELb1ELb1ELb1ELb0EEENS1_36VarlenDynamicPersistentTileSchedulerILi192ELi144ELi384ELi128ELb1ELb1ELb1ELb0ELb1ELb1EEEEEEEEEvNT_6ParamsE)
        /*00b0*/ 	.word	0x00000004


	//----- nvinfo : EIATTR_FRAME_SIZE
	.align		4
.L_40:
        /*00b4*/ 	.byte	0x04, 0x11
        /*00b6*/ 	.short	(.L_42 - .L_41)
	.align		4
.L_41:
        /*00b8*/ 	.word	index@(_ZN7cutlass13device_kernelIN5flash11enable_sm90INS1_16FlashAttnFwdSm90INS1_25CollectiveMainloopFwdSm90ILi2EN4cute5tupleIJNS5_1CILi1EEES8_S8_EEENS6_IJNS7_ILi192EEENS7_ILi144EEENS7_ILi96EEEEEELi96ENS_10bfloat16_tEfNS_4arch4Sm90ELb0ELb0ELb1ELb1ELb0ELb0ELb0ELb0ELb1ELb1ELb1ELb0EEENS1_21CollectiveEpilogueFwdINS6_IJSA_SC_SB_EEES9_SE_SG_Li384ELb1ELb1ELb1ELb0EEENS1_36VarlenDynamicPersistentTileSchedulerILi192ELi144ELi384ELi128ELb1ELb1ELb1ELb0ELb1ELb1EEEEEEEEEvNT_6ParamsE)
        /*00bc*/ 	.word	0x00000000


	//----- nvinfo : EIATTR_REGCOUNT
	.align		4
.L_42:
        /*00c0*/ 	.byte	0x04, 0x2f
        /*00c2*/ 	.short	(.L_44 - .L_43)
	.align		4
.L_43:
        /*00c4*/ 	.word	index@(_ZN7cutlass13device_kernelIN5flash11enable_sm90INS1_16FlashAttnFwdSm90INS1_25CollectiveMainloopFwdSm90ILi2EN4cute5tupleIJNS5_1CILi1EEES8_S8_EEENS6_IJNS7_ILi192EEENS7_ILi144EEENS7_ILi96EEEEEELi96ENS_10bfloat16_tEfNS_4arch4Sm90ELb0ELb0ELb1ELb0ELb0ELb0ELb0ELb0ELb1ELb1ELb1ELb0EEENS1_21CollectiveEpilogueFwdINS6_IJSA_SC_SB_EEES9_SE_SG_Li384ELb0ELb1ELb1ELb0EEENS1_19SingleTileSchedulerILb0ELb1ELb1ELi192EEEEEEEEEvNT_6ParamsE)
        /*00c8*/ 	.word	0x00000004


	//----- nvinfo : EIATTR_FRAME_SIZE
	.align		4
.L_44:
        /*00cc*/ 	.byte	0x04, 0x11
        /*00ce*/ 	.short	(.L_46 - .L_45)
	.align		4
.L_45:
        /*00d0*/ 	.word	index@(_ZN7cutlass13device_kernelIN5flash11enable_sm90INS1_16FlashAttnFwdSm90INS1_25CollectiveMainloopFwdSm90ILi2EN4cute5tupleIJNS5_1CILi1EEES8_S8_EEENS6_IJNS7_ILi192EEENS7_ILi144EEENS7_ILi96EEEEEELi96ENS_10bfloat16_tEfNS_4arch4Sm90ELb0ELb0ELb1ELb0ELb0ELb0ELb0ELb0ELb1ELb1ELb1ELb0EEENS1_21CollectiveEpilogueFwdINS6_IJSA_SC_SB_EEES9_SE_SG_Li384ELb0ELb1ELb1ELb0EEENS1_19SingleTileSchedulerILb0ELb1ELb1ELi192EEEEEEEEEvNT_6ParamsE)
        /*00d4*/ 	.word	0x00000000


	//----- nvinfo : EIATTR_MIN_STACK_SIZE
	.align		4
.L_46:
        /*00d8*/ 	.byte	0x04, 0x12
        /*00da*/ 	.short	(.L_48 - .L_47)
	.align		4
.L_47:
        /*00dc*/ 	.word	index@(_ZN7cutlass13device_kernelIN5flash11enable_sm90INS1_16FlashAttnFwdSm90INS1_25CollectiveMainloopFwdSm90ILi2EN4cute5tupleIJNS5_1CILi1EEES8_S8_EEENS6_IJNS7_ILi192EEENS7_ILi144EEENS7_ILi96EEEEEELi96ENS_10bfloat16_tEfNS_4arch4Sm90ELb0ELb0ELb1ELb0ELb0ELb0ELb0ELb0ELb1ELb1ELb1ELb0EEENS1_21CollectiveEpilogueFwdINS6_IJSA_SC_SB_EEES9_SE_SG_Li384ELb0ELb1ELb1ELb0EEENS1_19SingleTileSchedulerILb0ELb1ELb1ELi192EEEEEEEEEvNT_6ParamsE)
        /*00e0*/ 	.word	0x00000000


	//----- nvinfo : EIATTR_MIN_STACK_SIZE
	.align		4
.L_48:
        /*00e4*/ 	.byte	0x04, 0x12
        /*00e6*/ 	.short	(.L_50 - .L_49)
	.align		4
.L_49:
        /*00e8*/ 	.word	index@(_ZN7cutlass13device_kernelIN5flash11enable_sm90INS1_16FlashAttnFwdSm90INS1_25CollectiveMainloopFwdSm90ILi2EN4cute5tupleIJNS5_1CILi1EEES8_S8_EEENS6_IJNS7_ILi192EEENS7_ILi144EEENS7_ILi96EEEEEELi96ENS_10bfloat16_tEfNS_4arch4Sm90ELb0ELb0ELb1ELb1ELb0ELb0ELb0ELb0ELb1ELb1ELb1ELb0EEENS1_21CollectiveEpilogueFwdINS6_IJSA_SC_SB_EEES9_SE_SG_Li384ELb1ELb1ELb1ELb0EEENS1_36VarlenDynamicPersistentTileSchedulerILi192ELi144ELi384ELi128ELb1ELb1ELb1ELb0ELb1ELb1EEEEEEEEEvNT_6ParamsE)
        /*00ec*/ 	.word	0x00000000


	//----- nvinfo : EIATTR_MIN_STACK_SIZE
	.align		4
.L_50:
        /*00f0*/ 	.byte	0x04, 0x12
        /*00f2*/ 	.short	(.L_52 - .L_51)
	.align		4
.L_51:
        /*00f4*/ 	.word	index@(_ZN7cutlass13device_kernelIN5flash11enable_sm90INS1_16FlashAttnFwdSm90INS1_25CollectiveMainloopFwdSm90ILi2EN4cute5tupleIJNS5_1CILi1EEES8_S8_EEENS6_IJNS7_ILi192EEENS7_ILi144EEENS7_ILi96EEEEEELi96ENS_10bfloat16_tEfNS_4arch4Sm90ELb0ELb0ELb1ELb1ELb0ELb1ELb0ELb0ELb1ELb1ELb1ELb0EEENS1_21CollectiveEpilogueFwdINS6_IJSA_SC_SB_EEES9_SE_SG_Li384ELb1ELb1ELb1ELb0EEENS1_36VarlenDynamicPersistentTileSchedulerILi192ELi144ELi384ELi128ELb1ELb1ELb1ELb0ELb1ELb1EEEEEEEEEvNT_6ParamsE)
        /*00f8*/ 	.word	0x00000000


	//----- nvinfo : EIATTR_MIN_STACK_SIZE
	.align		4
.L_52:
        /*00fc*/ 	.byte	0x04, 0x12
        /*00fe*/ 	.short	(.L_54 - .L_53)
	.align		4
.L_53:
        /*0100*/ 	.word	index@(_ZN7cutlass13device_kernelIN5flash11enable_sm90INS1_16FlashAttnFwdSm90INS1_25CollectiveMainloopFwdSm90ILi2EN4cute5tupleIJNS5_1CILi1EEES8_S8_EEENS6_IJNS7_ILi192EEENS7_ILi128EEENS7_ILi96EEEEEELi96ENS_10bfloat16_tEfNS_4arch4Sm90ELb0ELb1ELb1ELb0ELb0ELb0ELb0ELb0ELb1ELb1ELb1ELb0EEENS1_21CollectiveEpilogueFwdINS6_IJSA_SC_SB_EEES9_SE_SG_Li384ELb0ELb1ELb1ELb0EEENS1_19SingleTileSchedulerILb0ELb1ELb1ELi192EEEEEEEEEvNT_6ParamsE)
        /*0104*/ 	.word	0x00000000


	//----- nvinfo : EIATTR_MIN_STACK_SIZE
	.align		4
.L_54:
        /*0108*/ 	.byte	0x04, 0x12
        /*010a*/ 	.short	(.L_56 - .L_55)
	.align		4
.L_55:
        /*010c*/ 	.word	index@(_ZN7cutlass13device_kernelIN5flash11enable_sm90INS1_16FlashAttnFwdSm90INS1_25CollectiveMainloopFwdSm90ILi2EN4cute5tupleIJNS5_1CILi1EEES8_S8_EEENS6_IJNS7_ILi192EEENS7_ILi128EEENS7_ILi96EEEEEELi96ENS_10bfloat16_tEfNS_4arch4Sm90ELb0ELb1ELb1ELb1ELb0ELb0ELb0ELb0ELb1ELb1ELb1ELb0EEENS1_21CollectiveEpilogueFwdINS6_IJSA_SC_SB_EEES9_SE_SG_Li384ELb1ELb1ELb1ELb0EEENS1_36VarlenDynamicPersistentTileSchedulerILi192ELi128ELi384ELi128ELb1ELb1ELb1ELb1ELb0ELb1EEEEEEEEEvNT_6ParamsE)
        /*0110*/ 	.word	0x00000000


	//----- nvinfo : EIATTR_MIN_STACK_SIZE
	.align		4
.L_56:
        /*0114*/ 	.byte	0x04, 0x12
        /*0116*/ 	.short	(.L_58 - .L_57)
	.align		4
.L_57:
        /*0118*/ 	.word	index@(_ZN7cutlass13device_kernelIN5flash11enable_sm90INS1_16FlashAttnFwdSm90INS1_25CollectiveMainloopFwdSm90ILi2EN4cute5tupleIJNS5_1CILi1EEES8_S8_EEENS6_IJNS7_ILi192EEENS7_ILi128EEENS7_ILi96EEEEEELi96ENS_10bfloat16_tEfNS_4arch4Sm90ELb0ELb1ELb1ELb1ELb0ELb1ELb0ELb0ELb1ELb1ELb1ELb0EEENS1_21CollectiveEpilogueFwdINS6_IJSA_SC_SB_EEES9_SE_SG_Li384ELb1ELb1ELb1ELb0EEENS1_36VarlenDynamicPersistentTileSchedulerILi192ELi128ELi384ELi128ELb1ELb1ELb1ELb1ELb0ELb1EEEEEEEEEvNT_6ParamsE)
        /*011c*/ 	.word	0x00000000


	//----- nvinfo : EIATTR_MIN_STACK_SIZE
	.align		4
.L_58:
        /*0120*/ 	.byte	0x04, 0x12
        /*0122*/ 	.short	(.L_60 - .L_59)
	.align		4
.L_59:
        /*0124*/ 	.word	index@(_ZN7cutlass13device_kernelIN5flash11enable_sm90INS1_16FlashAttnFwdSm90INS1_25CollectiveMainloopFwdSm90ILi2EN4cute5tupleIJNS5_1CILi1EEES8_S8_EEENS6_IJNS7_ILi192EEENS7_ILi144EEENS7_ILi96EEEEEELi96ENS_10bfloat16_tEfNS_4arch4Sm90ELb1ELb0ELb1ELb0ELb0ELb0ELb0ELb0ELb1ELb1ELb1ELb0EEENS1_21CollectiveEpilogueFwdINS6_IJSA_SC_SB_EEES9_SE_SG_Li384ELb0ELb1ELb1ELb0EEENS1_19SingleTileSchedulerILb0ELb1ELb1ELi192EEEEEEEEEvNT_6ParamsE)
        /*0128*/ 	.word	0x00000000


	//----- nvinfo : EIATTR_MIN_STACK_SIZE
	.align		4
.L_60:
        /*012c*/ 	.byte	0x04, 0x12
        /*012e*/ 	.short	(.L_62 - .L_61)
	.align		4
.L_61:
        /*0130*/ 	.word	index@(_ZN7cutlass13device_kernelIN5flash11enable_sm90INS1_16FlashAttnFwdSm90INS1_25CollectiveMainloopFwdSm90ILi2EN4cute5tupleIJNS5_1CILi1EEES8_S8_EEENS6_IJNS7_ILi192EEENS7_ILi144EEENS7_ILi96EEEEEELi96ENS_10bfloat16_tEfNS_4arch4Sm90ELb1ELb0ELb1ELb1ELb0ELb0ELb0ELb0ELb1ELb1ELb1ELb0EEENS1_21CollectiveEpilogueFwdINS6_IJSA_SC_SB_EEES9_SE_SG_Li384ELb1ELb1ELb1ELb0EEENS1_36VarlenDynamicPersistentTileSchedulerILi192ELi144ELi384ELi128ELb1ELb1ELb1ELb1ELb1ELb1EEEEEEEEEvNT_6ParamsE)
        /*0134*/ 	.word	0x00000000


	//----- nvinfo : EIATTR_MIN_STACK_SIZE
	.align		4
.L_62:
        /*0138*/ 	.byte	0x04, 0x12
        /*013a*/ 	.short	(.L_64 - .L_63)
	.align		4
.L_63:
        /*013c*/ 	.word	index@(_ZN7cutlass13device_kernelIN5flash11enable_sm90INS1_16FlashAttnFwdSm90INS1_25CollectiveMainloopFwdSm90ILi2EN4cute5tupleIJNS5_1CILi1EEES8_S8_EEENS6_IJNS7_ILi192EEENS7_ILi144EEENS7_ILi96EEEEEELi96ENS_10bfloat16_tEfNS_4arch4Sm90ELb1ELb0ELb1ELb1ELb0ELb1ELb0ELb0ELb1ELb1ELb1ELb0EEENS1_21CollectiveEpilogueFwdINS6_IJSA_SC_SB_EEES9_SE_SG_Li384ELb1ELb1ELb1ELb0EEENS1_36VarlenDynamicPersistentTileSchedulerILi192ELi144ELi384ELi128ELb1ELb1ELb1ELb1ELb1ELb1EEEEEEEEEvNT_6ParamsE)
        /*0140*/ 	.word	0x00000000
.L_64:


//--------------------- .nv.compat                --------------------------
	.section	.nv.compat,"",@"SHT_CUDA_COMPAT_INFO"
	.align	4
        /*0000*/ 	.byte	0x02, 0x09, 0x01, 0x00, 0x02, 0x02, 0x01, 0x00, 0x02, 0x05, 0x05, 0x00, 0x03, 0x07, 0x01, 0x01
        /*0010*/ 	.byte	0x02, 0x03, 0x00, 0x00, 0x02, 0x06, 0x01, 0x00, 0x04, 0x0b, 0x08, 0x00, 0x09, 0x00, 0x00, 0x00
        /*0020*/ 	.byte	0x00, 0x00, 0x00, 0x00


//--------------------- .nv.info._ZN7cutlass13device_kernelIN5flash11enable_sm90INS1_16FlashAttnFwdSm90INS1_25CollectiveMainloopFwdSm90ILi2EN4cute5tupleIJNS5_1CILi1EEES8_S8_EEENS6_IJNS7_ILi192EEENS7_ILi144EEENS7_ILi96EEEEEELi96ENS_10bfloat16_tEfNS_4arch4Sm90ELb0ELb0ELb1ELb0ELb0ELb0ELb0ELb0ELb1ELb1ELb1ELb0EEENS1_21CollectiveEpilogueFwdINS6_IJSA_SC_SB_EEES9_SE_SG_Li384ELb0ELb1ELb1ELb0EEENS1_19SingleTileSchedulerILb0ELb1ELb1ELi192EEEEEEEEEvNT_6ParamsE --------------------------
	.section	.nv.info._ZN7cutlass13device_kernelIN5flash11enable_sm90INS1_16FlashAttnFwdSm90INS1_25CollectiveMainloopFwdSm90ILi2EN4cute5tupleIJNS5_1CILi1EEES8_S8_EEENS6_IJNS7_ILi192EEENS7_ILi144EEENS7_ILi96EEEEEELi96ENS_10bfloat16_tEfNS_4arch4Sm90ELb0ELb0ELb1ELb0ELb0ELb0ELb0ELb0ELb1ELb1ELb1ELb0EEENS1_21CollectiveEpilogueFwdINS6_IJSA_SC_SB_EEES9_SE_SG_Li384ELb0ELb1ELb1ELb0EEENS1_19SingleTileSchedulerILb0ELb1ELb1ELi192EEEEEEEEEvNT_6ParamsE,"",@"SHT_CUDA_INFO"
	.sectionflags	@""
	.align	4


	//----- nvinfo : EIATTR_CUDA_API_VERSION
	.align		4
        /*0000*/ 	.byte	0x04, 0x37
        /*0002*/ 	.short	(.L_66 - .L_65)
.L_65:
        /*0004*/ 	.word	0x00000082


	//----- nvinfo : EIATTR_KPARAM_INFO
	.align		4
.L_66:
        /*0008*/ 	.byte	0x04, 0x17
        /*000a*/ 	.short	(.L_68 - .L_67)
.L_67:
        /*000c*/ 	.word	0x00000000
        /*0010*/ 	.short	0x0000
        /*0012*/ 	.short	0x0000
        /*0014*/ 	.byte	0x00, 0xf0, 0x01, 0x28


	//----- nvinfo : EIATTR_SPARSE_MMA_MASK
	.align		4
.L_68:
        /*0018*/ 	.byte	0x03, 0x50
        /*001a*/ 	.short	0x0000


	//----- nvinfo : EIATTR_MAXREG_COUNT
	.align		4
        /*001c*/ 	.byte	0x03, 0x1b
        /*001e*/ 	.short	0x0080


	//----- nvinfo : EIATTR_MERCURY_ISA_VERSION
	.align		4
        /*0020*/ 	.byte	0x03, 0x5f
        /*0022*/ 	.short	0x0101


	//----- nvinfo : EIATTR_VRC_CTA_INIT_COUNT
	.align		4
        /*0024*/ 	.byte	0x02, 0x4a
	.zero		1
	.zero		1


	//----- nvinfo : EIATTR_EXIT_INSTR_OFFSETS
	.align		4
        /*0028*/ 	.byte	0x04, 0x1c
        /*002a*/ 	.short	(.L_70 - .L_69)


	//   ....[0]....
.L_69:
        /*002c*/ 	.word	0x00000010


	//----- nvinfo : EIATTR_MAX_THREADS
	.align		4
.L_70:
        /*0030*/ 	.byte	0x04, 0x05
        /*0032*/ 	.short	(.L_72 - .L_71)
.L_71:
        /*0034*/ 	.word	0x00000200
        /*0038*/ 	.word	0x00000001
        /*003c*/ 	.word	0x00000001


	//----- nvinfo : EIATTR_CBANK_PARAM_SIZE
	.align		4
.L_72:
        /*0040*/ 	.byte	0x03, 0x19
        /*0042*/ 	.short	0x0a00


	//----- nvinfo : EIATTR_PARAM_CBANK
	.align		4
        /*0044*/ 	.byte	0x04, 0x0a
        /*0046*/ 	.short	(.L_74 - .L_73)
	.align		4
.L_73:
        /*0048*/ 	.word	index@(.nv.constant0._ZN7cutlass13device_kernelIN5flash11enable_sm90INS1_16FlashAttnFwdSm90INS1_25CollectiveMainloopFwdSm90ILi2EN4cute5tupleIJNS5_1CILi1EEES8_S8_EEENS6_IJNS7_ILi192EEENS7_ILi144EEENS7_ILi96EEEEEELi96ENS_10bfloat16_tEfNS_4arch4Sm90ELb0ELb0ELb1ELb0ELb0ELb0ELb0ELb0ELb1ELb1ELb1ELb0EEENS1_21CollectiveEpilogueFwdINS6_IJSA_SC_SB_EEES9_SE_SG_Li384ELb0ELb1ELb1ELb0EEENS1_19SingleTileSchedulerILb0ELb1ELb1ELi192EEEEEEEEEvNT_6ParamsE)
        /*004c*/ 	.short	0x0380
        /*004e*/ 	.short	0x0a00


	//----- nvinfo : EIATTR_SW_WAR
	.align		4
.L_74:
        /*0050*/ 	.byte	0x04, 0x36
        /*0052*/ 	.short	(.L_76 - .L_75)
.L_75:
        /*0054*/ 	.word	0x00000008
.L_76:


//--------------------- .nv.info._ZN7cutlass13device_kernelIN5flash11enable_sm90INS1_16FlashAttnFwdSm90INS1_25CollectiveMainloopFwdSm90ILi2EN4cute5tupleIJNS5_1CILi1EEES8_S8_EEENS6_IJNS7_ILi192EEENS7_ILi144EEENS7_ILi96EEEEEELi96ENS_10bfloat16_tEfNS_4arch4Sm90ELb0ELb0ELb1ELb1ELb0ELb0ELb0ELb0ELb1ELb1ELb1ELb0EEENS1_21CollectiveEpilogueFwdINS6_IJSA_SC_SB_EEES9_SE_SG_Li384ELb1ELb1ELb1ELb0EEENS1_36VarlenDynamicPersistentTileSchedulerILi192ELi144ELi384ELi128ELb1ELb1ELb1ELb0ELb1ELb1EEEEEEEEEvNT_6ParamsE --------------------------
	.section	.nv.info._ZN7cutlass13device_kernelIN5flash11enable_sm90INS1_16FlashAttnFwdSm90INS1_25CollectiveMainloopFwdSm90ILi2EN4cute5tupleIJNS5_1CILi1EEES8_S8_EEENS6_IJNS7_ILi192EEENS7_ILi144EEENS7_ILi96EEEEEELi96ENS_10bfloat16_tEfNS_4arch4Sm90ELb0ELb0ELb1ELb1ELb0ELb0ELb0ELb0ELb1ELb1ELb1ELb0EEENS1_21CollectiveEpilogueFwdINS6_IJSA_SC_SB_EEES9_SE_SG_Li384ELb1ELb1ELb1ELb0EEENS1_36VarlenDynamicPersistentTileSchedulerILi192ELi144ELi384ELi128ELb1ELb1ELb1ELb0ELb1ELb1EEEEEEEEEvNT_6ParamsE,"",@"SHT_CUDA_INFO"
	.sectionflags	@""
	.align	4


	//----- nvinfo : EIATTR_CUDA_API_VERSION
	.align		4
        /*0000*/ 	.byte	0x04, 0x37
        /*0002*/ 	.short	(.L_78 - .L_77)
.L_77:
        /*0004*/ 	.word	0x00000082


	//----- nvinfo : EIATTR_KPARAM_INFO
	.align		4
.L_78:
        /*0008*/ 	.byte	0x04, 0x17
        /*000a*/ 	.short	(.L_80 - .L_79)
.L_79:
        /*000c*/ 	.word	0x00000000
        /*0010*/ 	.short	0x0000
        /*0012*/ 	.short	0x0000
        /*0014*/ 	.byte	0x00, 0xf0, 0x01, 0x2a


	//----- nvinfo : EIATTR_SPARSE_MMA_MASK
	.align		4
.L_80:
        /*0018*/ 	.byte	0x03, 0x50
        /*001a*/ 	.short	0x0000


	//----- nvinfo : EIATTR_MAXREG_COUNT
	.align		4
        /*001c*/ 	.byte	0x03, 0x1b
        /*001e*/ 	.short	0x0080


	//----- nvinfo : EIATTR_MERCURY_ISA_VERSION
	.align		4
        /*0020*/ 	.byte	0x03, 0x5f
        /*0022*/ 	.short	0x0101


	//----- nvinfo : EIATTR_VRC_CTA_INIT_COUNT
	.align		4
        /*0024*/ 	.byte	0x02, 0x4a
	.zero		1
	.zero		1


	//----- nvinfo : EIATTR_EXIT_INSTR_OFFSETS
	.align		4
        /*0028*/ 	.byte	0x04, 0x1c
        /*002a*/ 	.short	(.L_82 - .L_81)


	//   ....[0]....
.L_81:
        /*002c*/ 	.word	0x00000010


	//----- nvinfo : EIATTR_MAX_THREADS
	.align		4
.L_82:
        /*0030*/ 	.byte	0x04, 0x05
        /*0032*/ 	.short	(.L_84 - .L_83)
.L_83:
        /*0034*/ 	.word	0x00000200
        /*0038*/ 	.word	0x00000001
        /*003c*/ 	.word	0x00000001


	//----- nvinfo : EIATTR_CBANK_PARAM_SIZE
	.align		4
.L_84:
        /*0040*/ 	.byte	0x03, 0x19
        /*0042*/ 	.short	0x0a80


	//----- nvinfo : EIATTR_PARAM_CBANK
	.align		4
        /*0044*/ 	.byte	0x04, 0x0a
        /*0046*/ 	.short	(.L_86 - .L_85)
	.align		4
.L_85:
        /*0048*/ 	.word	index@(.nv.constant0._ZN7cutlass13device_kernelIN5flash11enable_sm90INS1_16FlashAttnFwdSm90INS1_25CollectiveMainloopFwdSm90ILi2EN4cute5tupleIJNS5_1CILi1EEES8_S8_EEENS6_IJNS7_ILi192EEENS7_ILi144EEENS7_ILi96EEEEEELi96ENS_10bfloat16_tEfNS_4arch4Sm90ELb0ELb0ELb1ELb1ELb0ELb0ELb0ELb0ELb1ELb1ELb1ELb0EEENS1_21CollectiveEpilogueFwdINS6_IJSA_SC_SB_EEES9_SE_SG_Li384ELb1ELb1ELb1ELb0EEENS1_36VarlenDynamicPersistentTileSchedulerILi192ELi144ELi384ELi128ELb1ELb1ELb1ELb0ELb1ELb1EEEEEEEEEvNT_6ParamsE)
        /*004c*/ 	.short	0x0380
        /*004e*/ 	.short	0x0a80


	//----- nvinfo : EIATTR_SW_WAR
	.align		4
.L_86:
        /*0050*/ 	.byte	0x04, 0x36
        /*0052*/ 	.short	(.L_88 - .L_87)
.L_87:
        /*0054*/ 	.word	0x00000008
.L_88:


//--------------------- .nv.info._ZN7cutlass13device_kernelIN5flash11enable_sm90INS1_16FlashAttnFwdSm90INS1_25CollectiveMainloopFwdSm90ILi2EN4cute5tupleIJNS5_1CILi1EEES8_S8_EEENS6_IJNS7_ILi192EEENS7_ILi144EEENS7_ILi96EEEEEELi96ENS_10bfloat16_tEfNS_4arch4Sm90ELb0ELb0ELb1ELb1ELb0ELb1ELb0ELb0ELb1ELb1ELb1ELb0EEENS1_21CollectiveEpilogueFwdINS6_IJSA_SC_SB_EEES9_SE_SG_Li384ELb1ELb1ELb1ELb0EEENS1_36VarlenDynamicPersistentTileSchedulerILi192ELi144ELi384ELi128ELb1ELb1ELb1ELb0ELb1ELb1EEEEEEEEEvNT_6ParamsE --------------------------
	.section	.nv.info._ZN7cutlass13device_kernelIN5flash11enable_sm90INS1_16FlashAttnFwdSm90INS1_25CollectiveMainloopFwdSm90ILi2EN4cute5tupleIJNS5_1CILi1EEES8_S8_EEENS6_IJNS7_ILi192EEENS7_ILi144EEENS7_ILi96EEEEEELi96ENS_10bfloat16_tEfNS_4arch4Sm90ELb0ELb0ELb1ELb1ELb0ELb1ELb0ELb0ELb1ELb1ELb1ELb0EEENS1_21CollectiveEpilogueFwdINS6_IJSA_SC_SB_EEES9_SE_SG_Li384ELb1ELb1ELb1ELb0EEENS1_36VarlenDynamicPersistentTileSchedulerILi192ELi144ELi384ELi128ELb1ELb1ELb1ELb0ELb1ELb1EEEEEEEEEvNT_6ParamsE,"",@"SHT_CUDA_INFO"
	.sectionflags	@""
	.align	4


	//----- nvinfo : EIATTR_CUDA_API_VERSION
	.align		4
        /*0000*/ 	.byte	0x04, 0x37
        /*0002*/ 	.short	(.L_90 - .L_89)
.L_89:
        /*0004*/ 	.word	0x00000082


	//----- nvinfo : EIATTR_KPARAM_INFO
	.align		4
.L_90:
        /*0008*/ 	.byte	0x04, 0x17
        /*000a*/ 	.short	(.L_92 - .L_91)
.L_91:
        /*000c*/ 	.word	0x00000000
        /*0010*/ 	.short	0x0000
        /*0012*/ 	.short	0x0000
        /*0014*/ 	.byte	0x00, 0xf0, 0x01, 0x2a


	//----- nvinfo : EIATTR_SPARSE_MMA_MASK
	.align		4
.L_92:
        /*0018*/ 	.byte	0x03, 0x50
        /*001a*/ 	.short	0x0000


	//----- nvinfo : EIATTR_MAXREG_COUNT
	.align		4
        /*001c*/ 	.byte	0x03, 0x1b
        /*001e*/ 	.short	0x0080


	//----- nvinfo : EIATTR_MERCURY_ISA_VERSION
	.align		4
        /*0020*/ 	.byte	0x03, 0x5f
        /*0022*/ 	.short	0x0101


	//----- nvinfo : EIATTR_VRC_CTA_INIT_COUNT
	.align		4
        /*0024*/ 	.byte	0x02, 0x4a
	.zero		1
	.zero		1


	//----- nvinfo : EIATTR_EXIT_INSTR_OFFSETS
	.align		4
        /*0028*/ 	.byte	0x04, 0x1c
        /*002a*/ 	.short	(.L_94 - .L_93)


	//   ....[0]....
.L_93:
        /*002c*/ 	.word	0x00000010


	//----- nvinfo : EIATTR_MAX_THREADS
	.align		4
.L_94:
        /*0030*/ 	.byte	0x04, 0x05
        /*0032*/ 	.short	(.L_96 - .L_95)
.L_95:
        /*0034*/ 	.word	0x00000200
        /*0038*/ 	.word	0x00000001
        /*003c*/ 	.word	0x00000001


	//----- nvinfo : EIATTR_CBANK_PARAM_SIZE
	.align		4
.L_96:
        /*0040*/ 	.byte	0x03, 0x19
        /*0042*/ 	.short	0x0a80


	//----- nvinfo : EIATTR_PARAM_CBANK
	.align		4
        /*0044*/ 	.byte	0x04, 0x0a
        /*0046*/ 	.short	(.L_98 - .L_97)
	.align		4
.L_97:
        /*0048*/ 	.word	index@(.nv.constant0._ZN7cutlass13device_kernelIN5flash11enable_sm90INS1_16FlashAttnFwdSm90INS1_25CollectiveMainloopFwdSm90ILi2EN4cute5tupleIJNS5_1CILi1EEES8_S8_EEENS6_IJNS7_ILi192EEENS7_ILi144EEENS7_ILi96EEEEEELi96ENS_10bfloat16_tEfNS_4arch4Sm90ELb0ELb0ELb1ELb1ELb0ELb1ELb0ELb0ELb1ELb1ELb1ELb0EEENS1_21CollectiveEpilogueFwdINS6_IJSA_SC_SB_EEES9_SE_SG_Li384ELb1ELb1ELb1ELb0EEENS1_36VarlenDynamicPersistentTileSchedulerILi192ELi144ELi384ELi128ELb1ELb1ELb1ELb0ELb1ELb1EEEEEEEEEvNT_6ParamsE)
        /*004c*/ 	.short	0x0380
        /*004e*/ 	.short	0x0a80


	//----- nvinfo : EIATTR_SW_WAR
	.align		4
.L_98:
        /*0050*/ 	.byte	0x04, 0x36
        /*0052*/ 	.short	(.L_100 - .L_99)
.L_99:
        /*0054*/ 	.word	0x00000008
.L_100:


//--------------------- .nv.info._ZN7cutlass13device_kernelIN5flash11enable_sm90INS1_16FlashAttnFwdSm90INS1_25CollectiveMainloopFwdSm90ILi2EN4cute5tupleIJNS5_1CILi1EEES8_S8_EEENS6_IJNS7_ILi192EEENS7_ILi128EEENS7_ILi96EEEEEELi96ENS_10bfloat16_tEfNS_4arch4Sm90ELb0ELb1ELb1ELb0ELb0ELb0ELb0ELb0ELb1ELb1ELb1ELb0EEENS1_21CollectiveEpilogueFwdINS6_IJSA_SC_SB_EEES9_SE_SG_Li384ELb0ELb1ELb1ELb0EEENS1_19SingleTileSchedulerILb0ELb1ELb1ELi192EEEEEEEEEvNT_6ParamsE --------------------------
	.section	.nv.info._ZN7cutlass13device_kernelIN5flash11enable_sm90INS1_16FlashAttnFwdSm90INS1_25CollectiveMainloopFwdSm90ILi2EN4cute5tupleIJNS5_1CILi1EEES8_S8_EEENS6_IJNS7_ILi192EEENS7_ILi128EEENS7_ILi96EEEEEELi96ENS_10bfloat16_tEfNS_4arch4Sm90ELb0ELb1ELb1ELb0ELb0ELb0ELb0ELb0ELb1ELb1ELb1ELb0EEENS1_21CollectiveEpilogueFwdINS6_IJSA_SC_SB_EEES9_SE_SG_Li384ELb0ELb1ELb1ELb0EEENS1_19SingleTileSchedulerILb0ELb1ELb1ELi192EEEEEEEEEvNT_6ParamsE,"",@"SHT_CUDA_INFO"
	.sectionflags	@""
	.align	4


	//----- nvinfo : EIATTR_CUDA_API_VERSION
	.align		4
        /*0000*/ 	.byte	0x04, 0x37
        /*0002*/ 	.short	(.L_102 - .L_101)
.L_101:
        /*0004*/ 	.word	0x00000082


	//----- nvinfo : EIATTR_KPARAM_INFO
	.align		4
.L_102:
        /*0008*/ 	.byte	0x04, 0x17
        /*000a*/ 	.short	(.L_104 - .L_103)
.L_103:
        /*000c*/ 	.word	0x00000000
        /*0010*/ 	.short	0x0000
        /*0012*/ 	.short	0x0000
        /*0014*/ 	.byte	0x00, 0xf0, 0x01, 0x28


	//----- nvinfo : EIATTR_SPARSE_MMA_MASK
	.align		4
.L_104:
        /*0018*/ 	.byte	0x03, 0x50
        /*001a*/ 	.short	0x0000


	//----- nvinfo : EIATTR_MAXREG_COUNT
	.align		4
        /*001c*/ 	.byte	0x03, 0x1b
        /*001e*/ 	.short	0x0080


	//----- nvinfo : EIATTR_MERCURY_ISA_VERSION
	.align		4
        /*0020*/ 	.byte	0x03, 0x5f
        /*0022*/ 	.short	0x0101


	//----- nvinfo : EIATTR_VRC_CTA_INIT_COUNT
	.align		4
        /*0024*/ 	.byte	0x02, 0x4a
	.zero		1
	.zero		1


	//----- nvinfo : EIATTR_EXIT_INSTR_OFFSETS
	.align		4
        /*0028*/ 	.byte	0x04, 0x1c
        /*002a*/ 	.short	(.L_106 - .L_105)


	//   ....[0]....
.L_105:
        /*002c*/ 	.word	0x00000010


	//----- nvinfo : EIATTR_MAX_THREADS
	.align		4
.L_106:
        /*0030*/ 	.byte	0x04, 0x05
        /*0032*/ 	.short	(.L_108 - .L_107)
.L_107:
        /*0034*/ 	.word	0x00000200
        /*0038*/ 	.word	0x00000001
        /*003c*/ 	.word	0x00000001


	//----- nvinfo : EIATTR_CBANK_PARAM_SIZE
	.align		4
.L_108:
        /*0040*/ 	.byte	0x03, 0x19
        /*0042*/ 	.short	0x0a00


	//----- nvinfo : EIATTR_PARAM_CBANK
	.align		4
        /*0044*/ 	.byte	0x04, 0x0a
        /*0046*/ 	.short	(.L_110 - .L_109)
	.align		4
.L_109:
        /*0048*/ 	.word	index@(.nv.constant0._ZN7cutlass13device_kernelIN5flash11enable_sm90INS1_16FlashAttnFwdSm90INS1_25CollectiveMainloopFwdSm90ILi2EN4cute5tupleIJNS5_1CILi1EEES8_S8_EEENS6_IJNS7_ILi192EEENS7_ILi128EEENS7_ILi96EEEEEELi96ENS_10bfloat16_tEfNS_4arch4Sm90ELb0ELb1ELb1ELb0ELb0ELb0ELb0ELb0ELb1ELb1ELb1ELb0EEENS1_21CollectiveEpilogueFwdINS6_IJSA_SC_SB_EEES9_SE_SG_Li384ELb0ELb1ELb1ELb0EEENS1_19SingleTileSchedulerILb0ELb1ELb1ELi192EEEEEEEEEvNT_6ParamsE)
        /*004c*/ 	.short	0x0380
        /*004e*/ 	.short	0x0a00


	//----- nvinfo : EIATTR_SW_WAR
	.align		4
.L_110:
        /*0050*/ 	.byte	0x04, 0x36
        /*0052*/ 	.short	(.L_112 - .L_111)
.L_111:
        /*0054*/ 	.word	0x00000008
.L_112:


//--------------------- .nv.info._ZN7cutlass13device_kernelIN5flash11enable_sm90INS1_16FlashAttnFwdSm90INS1_25CollectiveMainloopFwdSm90ILi2EN4cute5tupleIJNS5_1CILi1EEES8_S8_EEENS6_IJNS7_ILi192EEENS7_ILi128EEENS7_ILi96EEEEEELi96ENS_10bfloat16_tEfNS_4arch4Sm90ELb0ELb1ELb1ELb1ELb0ELb0ELb0ELb0ELb1ELb1ELb1ELb0EEENS1_21CollectiveEpilogueFwdINS6_IJSA_SC_SB_EEES9_SE_SG_Li384ELb1ELb1ELb1ELb0EEENS1_36VarlenDynamicPersistentTileSchedulerILi192ELi128ELi384ELi128ELb1ELb1ELb1ELb1ELb0ELb1EEEEEEEEEvNT_6ParamsE --------------------------
	.section	.nv.info._ZN7cutlass13device_kernelIN5flash11enable_sm90INS1_16FlashAttnFwdSm90INS1_25CollectiveMainloopFwdSm90ILi2EN4cute5tupleIJNS5_1CILi1EEES8_S8_EEENS6_IJNS7_ILi192EEENS7_ILi128EEENS7_ILi96EEEEEELi96ENS_10bfloat16_tEfNS_4arch4Sm90ELb0ELb1ELb1ELb1ELb0ELb0ELb0ELb0ELb1ELb1ELb1ELb0EEENS1_21CollectiveEpilogueFwdINS6_IJSA_SC_SB_EEES9_SE_SG_Li384ELb1ELb1ELb1ELb0EEENS1_36VarlenDynamicPersistentTileSchedulerILi192ELi128ELi384ELi128ELb1ELb1ELb1ELb1ELb0ELb1EEEEEEEEEvNT_6ParamsE,"",@"SHT_CUDA_INFO"
	.sectionflags	@""
	.align	4


	//----- nvinfo : EIATTR_CUDA_API_VERSION
	.align		4
        /*0000*/ 	.byte	0x04, 0x37
        /*0002*/ 	.short	(.L_114 - .L_113)
.L_113:
        /*0004*/ 	.word	0x00000082


	//----- nvinfo : EIATTR_KPARAM_INFO
	.align		4
.L_114:
        /*0008*/ 	.byte	0x04, 0x17
        /*000a*/ 	.short	(.L_116 - .L_115)
.L_115:
        /*000c*/ 	.word	0x00000000
        /*0010*/ 	.short	0x0000
        /*0012*/ 	.short	0x0000
        /*0014*/ 	.byte	0x00, 0xf0, 0x01, 0x2a


	//----- nvinfo : EIATTR_SPARSE_MMA_MASK
	.align		4
.L_116:
        /*0018*/ 	.byte	0x03, 0x50
        /*001a*/ 	.short	0x0000


	//----- nvinfo : EIATTR_MAXREG_COUNT
	.align		4
        /*001c*/ 	.byte	0x03, 0x1b
        /*001e*/ 	.short	0x0080


	//----- nvinfo : EIATTR_MERCURY_ISA_VERSION
	.align		4
        /*0020*/ 	.byte	0x03, 0x5f
        /*0022*/ 	.short	0x0101


	//----- nvinfo : EIATTR_VRC_CTA_INIT_COUNT
	.align		4
        /*0024*/ 	.byte	0x02, 0x4a
	.zero		1
	.zero		1


	//----- nvinfo : EIATTR_EXIT_INSTR_OFFSETS
	.align		4
        /*0028*/ 	.byte	0x04, 0x1c
        /*002a*/ 	.short	(.L_118 - .L_117)


	//   ....[0]....
.L_117:
        /*002c*/ 	.word	0x00000010


	//----- nvinfo : EIATTR_MAX_THREADS
	.align		4
.L_118:
        /*0030*/ 	.byte	0x04, 0x05
        /*0032*/ 	.short	(.L_120 - .L_119)
.L_119:
        /*0034*/ 	.word	0x00000200
        /*0038*/ 	.word	0x00000001
        /*003c*/ 	.word	0x00000001


	//----- nvinfo : EIATTR_CBANK_PARAM_SIZE
	.align		4
.L_120:
        /*0040*/ 	.byte	0x03, 0x19
        /*0042*/ 	.short	0x0a80


	//----- nvinfo : EIATTR_PARAM_CBANK
	.align		4
        /*0044*/ 	.byte	0x04, 0x0a
        /*0046*/ 	.short	(.L_122 - .L_121)
	.align		4
.L_121:
        /*0048*/ 	.word	index@(.nv.constant0._ZN7cutlass13device_kernelIN5flash11enable_sm90INS1_16FlashAttnFwdSm90INS1_25CollectiveMainloopFwdSm90ILi2EN4cute5tupleIJNS5_1CILi1EEES8_S8_EEENS6_IJNS7_ILi192EEENS7_ILi128EEENS7_ILi96EEEEEELi96ENS_10bfloat16_tEfNS_4arch4Sm90ELb0ELb1ELb1ELb1ELb0ELb0ELb0ELb0ELb1ELb1ELb1ELb0EEENS1_21CollectiveEpilogueFwdINS6_IJSA_SC_SB_EEES9_SE_SG_Li384ELb1ELb1ELb1ELb0EEENS1_36VarlenDynamicPersistentTileSchedulerILi192ELi128ELi384ELi128ELb1ELb1ELb1ELb1ELb0ELb1EEEEEEEEEvNT_6ParamsE)
        /*004c*/ 	.short	0x0380
        /*004e*/ 	.short	0x0a80


	//----- nvinfo : EIATTR_SW_WAR
	.align		4
.L_122:
        /*0050*/ 	.byte	0x04, 0x36
        /*0052*/ 	.short	(.L_124 - .L_123)
.L_123:
        /*0054*/ 	.word	0x00000008
.L_124:


//--------------------- .nv.info._ZN7cutlass13device_kernelIN5flash11enable_sm90INS1_16FlashAttnFwdSm90INS1_25CollectiveMainloopFwdSm90ILi2EN4cute5tupleIJNS5_1CILi1EEES8_S8_EEENS6_IJNS7_ILi192EEENS7_ILi128EEENS7_ILi96EEEEEELi96ENS_10bfloat16_tEfNS_4arch4Sm90ELb0ELb1ELb1ELb1ELb0ELb1ELb0ELb0ELb1ELb1ELb1ELb0EEENS1_21CollectiveEpilogueFwdINS6_IJSA_SC_SB_EEES9_SE_SG_Li384ELb1ELb1ELb1ELb0EEENS1_36VarlenDynamicPersistentTileSchedulerILi192ELi128ELi384ELi128ELb1ELb1ELb1ELb1ELb0ELb1EEEEEEEEEvNT_6ParamsE --------------------------
	.section	.nv.info._ZN7cutlass13device_kernelIN5flash11enable_sm90INS1_16FlashAttnFwdSm90INS1_25CollectiveMainloopFwdSm90ILi2EN4cute5tupleIJNS5_1CILi1EEES8_S8_EEENS6_IJNS7_ILi192EEENS7_ILi128EEENS7_ILi96EEEEEELi96ENS_10bfloat16_tEfNS_4arch4Sm90ELb0ELb1ELb1ELb1ELb0ELb1ELb0ELb0ELb1ELb1ELb1ELb0EEENS1_21CollectiveEpilogueFwdINS6_IJSA_SC_SB_EEES9_SE_SG_Li384ELb1ELb1ELb1ELb0EEENS1_36VarlenDynamicPersistentTileSchedulerILi192ELi128ELi384ELi128ELb1ELb1ELb1ELb1ELb0ELb1EEEEEEEEEvNT_6ParamsE,"",@"SHT_CUDA_INFO"
	.sectionflags	@""
	.align	4


	//----- nvinfo : EIATTR_CUDA_API_VERSION
	.align		4
        /*0000*/ 	.byte	0x04, 0x37
        /*0002*/ 	.short	(.L_126 - .L_125)
.L_125:
        /*0004*/ 	.word	0x00000082


	//----- nvinfo : EIATTR_KPARAM_INFO
	.align		4
.L_126:
        /*0008*/ 	.byte	0x04, 0x17
        /*000a*/ 	.short	(.L_128 - .L_127)
.L_127:
        /*000c*/ 	.word	0x00000000
        /*0010*/ 	.short	0x0000
        /*0012*/ 	.short	0x0000
        /*0014*/ 	.byte	0x00, 0xf0, 0x01, 0x2a


	//----- nvinfo : EIATTR_SPARSE_MMA_MASK
	.align		4
.L_128:
        /*0018*/ 	.byte	0x03, 0x50
        /*001a*/ 	.short	0x0000


	//----- nvinfo : EIATTR_MAXREG_COUNT
	.align		4
        /*001c*/ 	.byte	0x03, 0x1b
        /*001e*/ 	.short	0x0080


	//----- nvinfo : EIATTR_MERCURY_ISA_VERSION
	.align		4
        /*0020*/ 	.byte	0x03, 0x5f
        /*0022*/ 	.short	0x0101


	//----- nvinfo : EIATTR_VRC_CTA_INIT_COUNT
	.align		4
        /*0024*/ 	.byte	0x02, 0x4a
	.zero		1
	.zero		1


	//----- nvinfo : EIATTR_EXIT_INSTR_OFFSETS
	.align		4
        /*0028*/ 	.byte	0x04, 0x1c
        /*002a*/ 	.short	(.L_130 - .L_129)


	//   ....[0]....
.L_129:
        /*002c*/ 	.word	0x00000010


	//----- nvinfo : EIATTR_MAX_THREADS
	.align		4
.L_130:
        /*0030*/ 	.byte	0x04, 0x05
        /*0032*/ 	.short	(.L_132 - .L_131)
.L_131:
        /*0034*/ 	.word	0x00000200
        /*0038*/ 	.word	0x00000001
        /*003c*/ 	.word	0x00000001


	//----- nvinfo : EIATTR_CBANK_PARAM_SIZE
	.align		4
.L_132:
        /*0040*/ 	.byte	0x03, 0x19
        /*0042*/ 	.short	0x0a80


	//----- nvinfo : EIATTR_PARAM_CBANK
	.align		4
        /*0044*/ 	.byte	0x04, 0x0a
        /*0046*/ 	.short	(.L_134 - .L_133)
	.align		4
.L_133:
        /*0048*/ 	.word	index@(.nv.constant0._ZN7cutlass13device_kernelIN5flash11enable_sm90INS1_16FlashAttnFwdSm90INS1_25CollectiveMainloopFwdSm90ILi2EN4cute5tupleIJNS5_1CILi1EEES8_S8_EEENS6_IJNS7_ILi192EEENS7_ILi128EEENS7_ILi96EEEEEELi96ENS_10bfloat16_tEfNS_4arch4Sm90ELb0ELb1ELb1ELb1ELb0ELb1ELb0ELb0ELb1ELb1ELb1ELb0EEENS1_21CollectiveEpilogueFwdINS6_IJSA_SC_SB_EEES9_SE_SG_Li384ELb1ELb1ELb1ELb0EEENS1_36VarlenDynamicPersistentTileSchedulerILi192ELi128ELi384ELi128ELb1ELb1ELb1ELb1ELb0ELb1EEEEEEEEEvNT_6ParamsE)
        /*004c*/ 	.short	0x0380
        /*004e*/ 	.short	0x0a80


	//----- nvinfo : EIATTR_SW_WAR
	.align		4
.L_134:
        /*0050*/ 	.byte	0x04, 0x36
        /*0052*/ 	.short	(.L_136 - .L_135)
.L_135:
        /*0054*/ 	.word	0x00000008
.L_136:


//--------------------- .nv.info._ZN7cutlass13device_kernelIN5flash11enable_sm90INS1_16FlashAttnFwdSm90INS1_25CollectiveMainloopFwdSm90ILi2EN4cute5tupleIJNS5_1CILi1EEES8_S8_EEENS6_IJNS7_ILi192EEENS7_ILi144EEENS7_ILi96EEEEEELi96ENS_10bfloat16_tEfNS_4arch4Sm90ELb1ELb0ELb1ELb0ELb0ELb0ELb0ELb0ELb1ELb1ELb1ELb0EEENS1_21CollectiveEpilogueFwdINS6_IJSA_SC_SB_EEES9_SE_SG_Li384ELb0ELb1ELb1ELb0EEENS1_19SingleTileSchedulerILb0ELb1ELb1ELi192EEEEEEEEEvNT_6ParamsE --------------------------
	.section	.nv.info._ZN7cutlass13device_kernelIN5flash11enable_sm90INS1_16FlashAttnFwdSm90INS1_25CollectiveMainloopFwdSm90ILi2EN4cute5tupleIJNS5_1CILi1EEES8_S8_EEENS6_IJNS7_ILi192EEENS7_ILi144EEENS7_ILi96EEEEEELi96ENS_10bfloat16_tEfNS_4arch4Sm90ELb1ELb0ELb1ELb0ELb0ELb0ELb0ELb0ELb1ELb1ELb1ELb0EEENS1_21CollectiveEpilogueFwdINS6_IJSA_SC_SB_EEES9_SE_SG_Li384ELb0ELb1ELb1ELb0EEENS1_19SingleTileSchedulerILb0ELb1ELb1ELi192EEEEEEEEEvNT_6ParamsE,"",@"SHT_CUDA_INFO"
	.sectionflags	@""
	.align	4


	//----- nvinfo : EIATTR_CUDA_API_VERSION
	.align		4
        /*0000*/ 	.byte	0x04, 0x37
        /*0002*/ 	.short	(.L_138 - .L_137)
.L_137:
        /*0004*/ 	.word	0x00000082


	//----- nvinfo : EIATTR_KPARAM_INFO
	.align		4
.L_138:
        /*0008*/ 	.byte	0x04, 0x17
        /*000a*/ 	.short	(.L_140 - .L_139)
.L_139:
        /*000c*/ 	.word	0x00000000
        /*0010*/ 	.short	0x0000
        /*0012*/ 	.short	0x0000
        /*0014*/ 	.byte	0x00, 0xf0, 0x01, 0x28


	//----- nvinfo : EIATTR_SPARSE_MMA_MASK
	.align		4
.L_140:
        /*0018*/ 	.byte	0x03, 0x50
        /*001a*/ 	.short	0x0000


	//----- nvinfo : EIATTR_MAXREG_COUNT
	.align		4
        /*001c*/ 	.byte	0x03, 0x1b
        /*001e*/ 	.short	0x0080


	//----- nvinfo : EIATTR_MERCURY_ISA_VERSION
	.align		4
        /*0020*/ 	.byte	0x03, 0x5f
        /*0022*/ 	.short	0x0101


	//----- nvinfo : EIATTR_VRC_CTA_INIT_COUNT
	.align		4
        /*0024*/ 	.byte	0x02, 0x4a
	.zero		1
	.zero		1


	//----- nvinfo : EIATTR_EXIT_INSTR_OFFSETS
	.align		4
        /*0028*/ 	.byte	0x04, 0x1c
        /*002a*/ 	.short	(.L_142 - .L_141)


	//   ....[0]....
.L_141:
        /*002c*/ 	.word	0x00000010


	//----- nvinfo : EIATTR_MAX_THREADS
	.align		4
.L_142:
        /*0030*/ 	.byte	0x04, 0x05
        /*0032*/ 	.short	(.L_144 - .L_143)
.L_143:
        /*0034*/ 	.word	0x00000200
        /*0038*/ 	.word	0x00000001
        /*003c*/ 	.word	0x00000001


	//----- nvinfo : EIATTR_CBANK_PARAM_SIZE
	.align		4
.L_144:
        /*0040*/ 	.byte	0x03, 0x19
        /*0042*/ 	.short	0x0a00


	//----- nvinfo : EIATTR_PARAM_CBANK
	.align		4
        /*0044*/ 	.byte	0x04, 0x0a
        /*0046*/ 	.short	(.L_146 - .L_145)
	.align		4
.L_145:
        /*0048*/ 	.word	index@(.nv.constant0._ZN7cutlass13device_kernelIN5flash11enable_sm90INS1_16FlashAttnFwdSm90INS1_25CollectiveMainloopFwdSm90ILi2EN4cute5tupleIJNS5_1CILi1EEES8_S8_EEENS6_IJNS7_ILi192EEENS7_ILi144EEENS7_ILi96EEEEEELi96ENS_10bfloat16_tEfNS_4arch4Sm90ELb1ELb0ELb1ELb0ELb0ELb0ELb0ELb0ELb1ELb1ELb1ELb0EEENS1_21CollectiveEpilogueFwdINS6_IJSA_SC_SB_EEES9_SE_SG_Li384ELb0ELb1ELb1ELb0EEENS1_19SingleTileSchedulerILb0ELb1ELb1ELi192EEEEEEEEEvNT_6ParamsE)
        /*004c*/ 	.short	0x0380
        /*004e*/ 	.short	0x0a00


	//----- nvinfo : EIATTR_SW_WAR
	.align		4
.L_146:
        /*0050*/ 	.byte	0x04, 0x36
        /*0052*/ 	.short	(.L_148 - .L_147)
.L_147:
        /*0054*/ 	.word	0x00000008
.L_148:


//--------------------- .nv.info._ZN7cutlass13device_kernelIN5flash11enable_sm90INS1_16FlashAttnFwdSm90INS1_25CollectiveMainloopFwdSm90ILi2EN4cute5tupleIJNS5_1CILi1EEES8_S8_EEENS6_IJNS7_ILi192EEENS7_ILi144EEENS7_ILi96EEEEEELi96ENS_10bfloat16_tEfNS_4arch4Sm90ELb1ELb0ELb1ELb1ELb0ELb0ELb0ELb0ELb1ELb1ELb1ELb0EEENS1_21CollectiveEpilogueFwdINS6_IJSA_SC_SB_EEES9_SE_SG_Li384ELb1ELb1ELb1ELb0EEENS1_36VarlenDynamicPersistentTileSchedulerILi192ELi144ELi384ELi128ELb1ELb1ELb1ELb1ELb1ELb1EEEEEEEEEvNT_6ParamsE --------------------------
	.section	.nv.info._ZN7cutlass13device_kernelIN5flash11enable_sm90INS1_16FlashAttnFwdSm90INS1_25CollectiveMainloopFwdSm90ILi2EN4cute5tupleIJNS5_1CILi1EEES8_S8_EEENS6_IJNS7_ILi192EEENS7_ILi144EEENS7_ILi96EEEEEELi96ENS_10bfloat16_tEfNS_4arch4Sm90ELb1ELb0ELb1ELb1ELb0ELb0ELb0ELb0ELb1ELb1ELb1ELb0EEENS1_21CollectiveEpilogueFwdINS6_IJSA_SC_SB_EEES9_SE_SG_Li384ELb1ELb1ELb1ELb0EEENS1_36VarlenDynamicPersistentTileSchedulerILi192ELi144ELi384ELi128ELb1ELb1ELb1ELb1ELb1ELb1EEEEEEEEEvNT_6ParamsE,"",@"SHT_CUDA_INFO"
	.sectionflags	@""
	.align	4


	//----- nvinfo : EIATTR_CUDA_API_VERSION
	.align		4
        /*0000*/ 	.byte	0x04, 0x37
        /*0002*/ 	.short	(.L_150 - .L_149)
.L_149:
        /*0004*/ 	.word	0x00000082


	//----- nvinfo : EIATTR_KPARAM_INFO
	.align		4
.L_150:
        /*0008*/ 	.byte	0x04, 0x17
        /*000a*/ 	.short	(.L_152 - .L_151)
.L_151:
        /*000c*/ 	.word	0x00000000
        /*0010*/ 	.short	0x0000
        /*0012*/ 	.short	0x0000
        /*0014*/ 	.byte	0x00, 0xf0, 0x01, 0x2a


	//----- nvinfo : EIATTR_SPARSE_MMA_MASK
	.align		4
.L_152:
        /*0018*/ 	.byte	0x03, 0x50
        /*001a*/ 	.short	0x0000


	//----- nvinfo : EIATTR_MAXREG_COUNT
	.align		4
        /*001c*/ 	.byte	0x03, 0x1b
        /*001e*/ 	.short	0x0080


	//----- nvinfo : EIATTR_MERCURY_ISA_VERSION
	.align		4
        /*0020*/ 	.byte	0x03, 0x5f
        /*0022*/ 	.short	0x0101


	//----- nvinfo : EIATTR_VRC_CTA_INIT_COUNT
	.align		4
        /*0024*/ 	.byte	0x02, 0x4a
	.zero		1
	.zero		1


	//----- nvinfo : EIATTR_EXIT_INSTR_OFFSETS
	.align		4
        /*0028*/ 	.byte	0x04, 0x1c
        /*002a*/ 	.short	(.L_154 - .L_153)


	//   ....[0]....
.L_153:
        /*002c*/ 	.word	0x00000010


	//----- nvinfo : EIATTR_MAX_THREADS
	.align		4
.L_154:
        /*0030*/ 	.byte	0x04, 0x05
        /*0032*/ 	.short	(.L_156 - .L_155)
.L_155:
        /*0034*/ 	.word	0x00000200
        /*0038*/ 	.word	0x00000001
        /*003c*/ 	.word	0x00000001


	//----- nvinfo : EIATTR_CBANK_PARAM_SIZE
	.align		4
.L_156:
        /*0040*/ 	.byte	0x03, 0x19
        /*0042*/ 	.short	0x0a80


	//----- nvinfo : EIATTR_PARAM_CBANK
	.align		4
        /*0044*/ 	.byte	0x04, 0x0a
        /*0046*/ 	.short	(.L_158 - .L_157)
	.align		4
.L_157:
        /*0048*/ 	.word	index@(.nv.constant0._ZN7cutlass13device_kernelIN5flash11enable_sm90INS1_16FlashAttnFwdSm90INS1_25CollectiveMainloopFwdSm90ILi2EN4cute5tupleIJNS5_1CILi1EEES8_S8_EEENS6_IJNS7_ILi192EEENS7_ILi144EEENS7_ILi96EEEEEELi96ENS_10bfloat16_tEfNS_4arch4Sm90ELb1ELb0ELb1ELb1ELb0ELb0ELb0ELb0ELb1ELb1ELb1ELb0EEENS1_21CollectiveEpilogueFwdINS6_IJSA_SC_SB_EEES9_SE_SG_Li384ELb1ELb1ELb1ELb0EEENS1_36VarlenDynamicPersistentTileSchedulerILi192ELi144ELi384ELi128ELb1ELb1ELb1ELb1ELb1ELb1EEEEEEEEEvNT_6ParamsE)
        /*004c*/ 	.short	0x0380
        /*004e*/ 	.short	0x0a80


	//----- nvinfo : EIATTR_SW_WAR
	.align		4
.L_158:
        /*0050*/ 	.byte	0x04, 0x36
        /*0052*/ 	.short	(.L_160 - .L_159)
.L_159:
        /*0054*/ 	.word	0x00000008
.L_160:


//--------------------- .nv.info._ZN7cutlass13device_kernelIN5flash11enable_sm90INS1_16FlashAttnFwdSm90INS1_25CollectiveMainloopFwdSm90ILi2EN4cute5tupleIJNS5_1CILi1EEES8_S8_EEENS6_IJNS7_ILi192EEENS7_ILi144EEENS7_ILi96EEEEEELi96ENS_10bfloat16_tEfNS_4arch4Sm90ELb1ELb0ELb1ELb1ELb0ELb1ELb0ELb0ELb1ELb1ELb1ELb0EEENS1_21CollectiveEpilogueFwdINS6_IJSA_SC_SB_EEES9_SE_SG_Li384ELb1ELb1ELb1ELb0EEENS1_36VarlenDynamicPersistentTileSchedulerILi192ELi144ELi384ELi128ELb1ELb1ELb1ELb1ELb1ELb1EEEEEEEEEvNT_6ParamsE --------------------------
	.section	.nv.info._ZN7cutlass13device_kernelIN5flash11enable_sm90INS1_16FlashAttnFwdSm90INS1_25CollectiveMainloopFwdSm90ILi2EN4cute5tupleIJNS5_1CILi1EEES8_S8_EEENS6_IJNS7_ILi192EEENS7_ILi144EEENS7_ILi96EEEEEELi96ENS_10bfloat16_tEfNS_4arch4Sm90ELb1ELb0ELb1ELb1ELb0ELb1ELb0ELb0ELb1ELb1ELb1ELb0EEENS1_21CollectiveEpilogueFwdINS6_IJSA_SC_SB_EEES9_SE_SG_Li384ELb1ELb1ELb1ELb0EEENS1_36VarlenDynamicPersistentTileSchedulerILi192ELi144ELi384ELi128ELb1ELb1ELb1ELb1ELb1ELb1EEEEEEEEEvNT_6ParamsE,"",@"SHT_CUDA_INFO"
	.sectionflags	@""
	.align	4


	//----- nvinfo : EIATTR_CUDA_API_VERSION
	.align		4
        /*0000*/ 	.byte	0x04, 0x37
        /*0002*/ 	.short	(.L_162 - .L_161)
.L_161:
        /*0004*/ 	.word	0x00000082


	//----- nvinfo : EIATTR_KPARAM_INFO
	.align		4
.L_162:
        /*0008*/ 	.byte	0x04, 0x17
        /*000a*/ 	.short	(.L_164 - .L_163)
.L_163:
        /*000c*/ 	.word	0x00000000
        /*0010*/ 	.short	0x0000
        /*0012*/ 	.short	0x0000
        /*0014*/ 	.byte	0x00, 0xf0, 0x01, 0x2a


	//----- nvinfo : EIATTR_SPARSE_MMA_MASK
	.align		4
.L_164:
        /*0018*/ 	.byte	0x03, 0x50
        /*001a*/ 	.short	0x0000


	//----- nvinfo : EIATTR_MAXREG_COUNT
	.align		4
        /*001c*/ 	.byte	0x03, 0x1b
        /*001e*/ 	.short	0x0080


	//----- nvinfo : EIATTR_MERCURY_ISA_VERSION
	.align		4
        /*0020*/ 	.byte	0x03, 0x5f
        /*0022*/ 	.short	0x0101


	//----- nvinfo : EIATTR_VRC_CTA_INIT_COUNT
	.align		4
        /*0024*/ 	.byte	0x02, 0x4a
	.zero		1
	.zero		1


	//----- nvinfo : EIATTR_EXIT_INSTR_OFFSETS
	.align		4
        /*0028*/ 	.byte	0x04, 0x1c
        /*002a*/ 	.short	(.L_166 - .L_165)


	//   ....[0]....
.L_165:
        /*002c*/ 	.word	0x00000010


	//----- nvinfo : EIATTR_MAX_THREADS
	.align		4
.L_166:
        /*0030*/ 	.byte	0x04, 0x05
        /*0032*/ 	.short	(.L_168 - .L_167)
.L_167:
        /*0034*/ 	.word	0x00000200
        /*0038*/ 	.word	0x00000001
        /*003c*/ 	.word	0x00000001


	//----- nvinfo : EIATTR_CBANK_PARAM_SIZE
	.align		4
.L_168:
        /*0040*/ 	.byte	0x03, 0x19
        /*0042*/ 	.short	0x0a80


	//----- nvinfo : EIATTR_PARAM_CBANK
	.align		4
        /*0044*/ 	.byte	0x04, 0x0a
        /*0046*/ 	.short	(.L_170 - .L_169)
	.align		4
.L_169:
        /*0048*/ 	.word	index@(.nv.constant0._ZN7cutlass13device_kernelIN5flash11enable_sm90INS1_16FlashAttnFwdSm90INS1_25CollectiveMainloopFwdSm90ILi2EN4cute5tupleIJNS5_1CILi1EEES8_S8_EEENS6_IJNS7_ILi192EEENS7_ILi144EEENS7_ILi96EEEEEELi96ENS_10bfloat16_tEfNS_4arch4Sm90ELb1ELb0ELb1ELb1ELb0ELb1ELb0ELb0ELb1ELb1ELb1ELb0EEENS1_21CollectiveEpilogueFwdINS6_IJSA_SC_SB_EEES9_SE_SG_Li384ELb1ELb1ELb1ELb0EEENS1_36VarlenDynamicPersistentTileSchedulerILi192ELi144ELi384ELi128ELb1ELb1ELb1ELb1ELb1ELb1EEEEEEEEEvNT_6ParamsE)
        /*004c*/ 	.short	0x0380
        /*004e*/ 	.short	0x0a80


	//----- nvinfo : EIATTR_SW_WAR
	.align		4
.L_170:
        /*0050*/ 	.byte	0x04, 0x36
        /*0052*/ 	.short	(.L_172 - .L_171)
.L_171:
        /*0054*/ 	.word	0x00000008
.L_172:


//--------------------- .nv.callgraph             --------------------------
	.section	.nv.callgraph,"",@"SHT_CUDA_CALLGRAPH"
	.align	4
	.sectionentsize	8
	.align		4
        /*0000*/ 	.word	0x00000000
	.align		4
        /*0004*/ 	.word	0xffffffff
	.align		4
        /*0008*/ 	.word	0x00000000
	.align		4
        /*000c*/ 	.word	0xfffffffe
	.align		4
        /*0010*/ 	.word	0x00000000
	.align		4
        /*0014*/ 	.word	0xfffffffd
	.align		4
        /*0018*/ 	.word	0x00000000
	.align		4
        /*001c*/ 	.word	0xfffffffc


//--------------------- .nv.constant4             --------------------------
	.section	.nv.constant4,"a",@progbits
	.align	8
	.align		8
.nv.constant4:
        /*0000*/ 	.dword	_ZN79_INTERNAL_d38fdc33_43_flash_fwd_hdim96_bf16_split_softcap_sm90_cu_49158569_36294cuda3std3__45__cpo5beginE
	.align		8
        /*0008*/ 	.dword	_ZN79_INTERNAL_d38fdc33_43_flash_fwd_hdim96_bf16_split_softcap_sm90_cu_49158569_36294cuda3std3__45__cpo3endE
	.align		8
        /*0010*/ 	.dword	_ZN79_INTERNAL_d38fdc33_43_flash_fwd_hdim96_bf16_split_softcap_sm90_cu_49158569_36294cuda3std3__45__cpo6cbeginE
	.align		8
        /*0018*/ 	.dword	_ZN79_INTERNAL_d38fdc33_43_flash_fwd_hdim96_bf16_split_softcap_sm90_cu_49158569_36294cuda3std3__45__cpo4cendE
	.align		8
        /*0020*/ 	.dword	_ZN79_INTERNAL_d38fdc33_43_flash_fwd_hdim96_bf16_split_softcap_sm90_cu_49158569_36294cuda3std3__481_GLOBAL__N__d38fdc33_43_flash_fwd_hdim96_bf16_split_softcap_sm90_cu_49158569_36296ignoreE
	.align		8
        /*0028*/ 	.dword	_ZN79_INTERNAL_d38fdc33_43_flash_fwd_hdim96_bf16_split_softcap_sm90_cu_49158569_36294cuda3std3__419piecewise_constructE
	.align		8
        /*0030*/ 	.dword	_ZN79_INTERNAL_d38fdc33_43_flash_fwd_hdim96_bf16_split_softcap_sm90_cu_49158569_36294cuda3std3__48in_placeE
	.align		8
        /*0038*/ 	.dword	_ZN79_INTERNAL_d38fdc33_43_flash_fwd_hdim96_bf16_split_softcap_sm90_cu_49158569_36294cuda3std6ranges3__45__cpo4swapE
	.align		8
        /*0040*/ 	.dword	_ZN79_INTERNAL_d38fdc33_43_flash_fwd_hdim96_bf16_split_softcap_sm90_cu_49158569_36294cuda3std6ranges3__45__cpo9iter_moveE
	.align		8
        /*0048*/ 	.dword	_ZN79_INTERNAL_d38fdc33_43_flash_fwd_hdim96_bf16_split_softcap_sm90_cu_49158569_36294cute7productE
	.align		8
        /*0050*/ 	.dword	_ZN79_INTERNAL_d38fdc33_43_flash_fwd_hdim96_bf16_split_softcap_sm90_cu_49158569_36294cute1_E


//--------------------- .text._ZN7cutlass13device_kernelIN5flash11enable_sm90INS1_16FlashAttnFwdSm90INS1_25CollectiveMainloopFwdSm90ILi2EN4cute5tupleIJNS5_1CILi1EEES8_S8_EEENS6_IJNS7_ILi192EEENS7_ILi144EEENS7_ILi96EEEEEELi96ENS_10bfloat16_tEfNS_4arch4Sm90ELb0ELb0ELb1ELb0ELb0ELb0ELb0ELb0ELb1ELb1ELb1ELb0EEENS1_21CollectiveEpilogueFwdINS6_IJSA_SC_SB_EEES9_SE_SG_Li384ELb0ELb1ELb1ELb0EEENS1_19SingleTileSchedulerILb0ELb1ELb1ELi192EEEEEEEEEvNT_6ParamsE --------------------------
	.section	.text._ZN7cutlass13device_kernelIN5flash11enable_sm90INS1_16FlashAttnFwdSm90INS1_25CollectiveMainloopFwdSm90ILi2EN4cute5tupleIJNS5_1CILi1EEES8_S8_EEENS6_IJNS7_ILi192EEENS7_ILi144EEENS7_ILi96EEEEEELi96ENS_10bfloat16_tEfNS_4arch4Sm90ELb0ELb0ELb1ELb0ELb0ELb0ELb0ELb0ELb1ELb1ELb1ELb0EEENS1_21CollectiveEpilogueFwdINS6_IJSA_SC_SB_EEES9_SE_SG_Li384ELb0ELb1ELb1ELb0EEENS1_19SingleTileSchedulerILb0ELb1ELb1ELi192EEEEEEEEEvNT_6ParamsE,"ax",@progbits
	.align	128
.text._ZN7cutlass13device_kernelIN5flash11enable_sm90INS1_16FlashAttnFwdSm90INS1_25CollectiveMainloopFwdSm90ILi2EN4cute5tupleIJNS5_1CILi1EEES8_S8_EEENS6_IJNS7_ILi192EEENS7_ILi144EEENS7_ILi96EEEEEELi96ENS_10bfloat16_tEfNS_4arch4Sm90ELb0ELb0ELb1ELb0ELb0ELb0ELb0ELb0ELb1ELb1ELb1ELb0EEENS1_21CollectiveEpilogueFwdINS6_IJSA_SC_SB_EEES9_SE_SG_Li384ELb0ELb1ELb1ELb0EEENS1_19SingleTileSchedulerILb0ELb1ELb1ELi192EEEEEEEEEvNT_6ParamsE:
        .type           _ZN7cutlass13device_kernelIN5flash11enable_sm90INS1_16FlashAttnFwdSm90INS1_25CollectiveMainloopFwdSm90ILi2EN4cute5tupleIJNS5_1CILi1EEES8_S8_EEENS6_IJNS7_ILi192EEENS7_ILi144EEENS7_ILi96EEEEEELi96ENS_10bfloat16_tEfNS_4arch4Sm90ELb0ELb0ELb1ELb0ELb0ELb0ELb0ELb0ELb1ELb1ELb1ELb0EEENS1_21CollectiveEpilogueFwdINS6_IJSA_SC_SB_EEES9_SE_SG_Li384ELb0ELb1ELb1ELb0EEENS1_19SingleTileSchedulerILb0ELb1ELb1ELi192EEEEEEEEEvNT_6ParamsE,@function
        .size           _ZN7cutlass13device_kernelIN5flash11enable_sm90INS1_16FlashAttnFwdSm90INS1_25CollectiveMainloopFwdSm90ILi2EN4cute5tupleIJNS5_1CILi1EEES8_S8_EEENS6_IJNS7_ILi192EEENS7_ILi144EEENS7_ILi96EEEEEELi96ENS_10bfloat16_tEfNS_4arch4Sm90ELb0ELb0ELb1ELb0ELb0ELb0ELb0ELb0ELb1ELb1ELb1ELb0EEENS1_21CollectiveEpilogueFwdINS6_IJSA_SC_SB_EEES9_SE_SG_Li384ELb0ELb1ELb1ELb0EEENS1_19SingleTileSchedulerILb0ELb1ELb1ELi192EEEEEEEEEvNT_6ParamsE,(.L_x_9 - _ZN7cutlass13device_kernelIN5flash11enable_sm90INS1_16FlashAttnFwdSm90INS1_25CollectiveMainloopFwdSm90ILi2EN4cute5tupleIJNS5_1CILi1EEES8_S8_EEENS6_IJNS7_ILi192EEENS7_ILi144EEENS7_ILi96EEEEEELi96ENS_10bfloat16_tEfNS_4arch4Sm90ELb0ELb0ELb1ELb0ELb0ELb0ELb0ELb0ELb1ELb1ELb1ELb0EEENS1_21CollectiveEpilogueFwdINS6_IJSA_SC_SB_EEES9_SE_SG_Li384ELb0ELb1ELb1ELb0EEENS1_19SingleTileSchedulerILb0ELb1ELb1ELi192EEEEEEEEEvNT_6ParamsE)
        .other          _ZN7cutlass13device_kernelIN5flash11enable_sm90INS1_16FlashAttnFwdSm90INS1_25CollectiveMainloopFwdSm90ILi2EN4cute5tupleIJNS5_1CILi1EEES8_S8_EEENS6_IJNS7_ILi192EEENS7_ILi144EEENS7_ILi96EEEEEELi96ENS_10bfloat16_tEfNS_4arch4Sm90ELb0ELb0ELb1ELb0ELb0ELb0ELb0ELb0ELb1ELb1ELb1ELb0EEENS1_21CollectiveEpilogueFwdINS6_IJSA_SC_SB_EEES9_SE_SG_Li384ELb0ELb1ELb1ELb0EEENS1_19SingleTileSchedulerILb0ELb1ELb1ELi192EEEEEEEEEvNT_6ParamsE,@"STO_CUDA_ENTRY STV_DEFAULT"
_ZN7cutlass13device_kernelIN5flash11enable_sm90INS1_16FlashAttnFwdSm90INS1_25CollectiveMainloopFwdSm90ILi2EN4cute5tupleIJNS5_1CILi1EEES8_S8_EEENS6_IJNS7_ILi192EEENS7_ILi144EEENS7_ILi96EEEEEELi96ENS_10bfloat16_tEfNS_4arch4Sm90ELb0ELb0ELb1ELb0ELb0ELb0ELb0ELb0ELb1ELb1ELb1ELb0EEENS1_21CollectiveEpilogueFwdINS6_IJSA_SC_SB_EEES9_SE_SG_Li384ELb0ELb1ELb1ELb0EEENS1_19SingleTileSchedulerILb0ELb1ELb1ELi192EEEEEEEEEvNT_6ParamsE:
[----:B------:R-:W-:Y:S01]  /*0000*/  LDC R1, c[0x0][0x37c] ;  /* 0x0000df00ff017b82 */ /* 0x000fe20000000800 */
[----:B------:R-:W-:Y:S05]  /*0010*/  EXIT ;  /* 0x000000000000794d */ /* 0x000fea0003800000 */
.L_x_0:
[----:B------:R-:W-:-:S00]  /*0020*/  BRA `(.L_x_0) ;  /* 0xfffffffc00fc7947 */ /* 0x000fc0000383ffff */
[----:B------:R-:W-:-:S00]  /*0030*/  NOP ;  /* 0x0000000000007918 */ /* 0x000fc00000000000 */
        /* <DEDUP_REMOVED lines=12> */
.L_x_9:


//--------------------- .text._ZN7cutlass13device_kernelIN5flash11enable_sm90INS1_16FlashAttnFwdSm90INS1_25CollectiveMainloopFwdSm90ILi2EN4cute5tupleIJNS5_1CILi1EEES8_S8_EEENS6_IJNS7_ILi192EEENS7_ILi144EEENS7_ILi96EEEEEELi96ENS_10bfloat16_tEfNS_4arch4Sm90ELb0ELb0ELb1ELb1ELb0ELb0ELb0ELb0ELb1ELb1ELb1ELb0EEENS1_21CollectiveEpilogueFwdINS6_IJSA_SC_SB_EEES9_SE_SG_Li384ELb1ELb1ELb1ELb0EEENS1_36VarlenDynamicPersistentTileSchedulerILi192ELi144ELi384ELi128ELb1ELb1ELb1ELb0ELb1ELb1EEEEEEEEEvNT_6ParamsE --------------------------
	.section	.text._ZN7cutlass13device_kernelIN5flash11enable_sm90INS1_16FlashAttnFwdSm90INS1_25CollectiveMainloopFwdSm90ILi2EN4cute5tupleIJNS5_1CILi1EEES8_S8_EEENS6_IJNS7_ILi192EEENS7_ILi144EEENS7_ILi96EEEEEELi96ENS_10bfloat16_tEfNS_4arch4Sm90ELb0ELb0ELb1ELb1ELb0ELb0ELb0ELb0ELb1ELb1ELb1ELb0EEENS1_21CollectiveEpilogueFwdINS6_IJSA_SC_SB_EEES9_SE_SG_Li384ELb1ELb1ELb1ELb0EEENS1_36VarlenDynamicPersistentTileSchedulerILi192ELi144ELi384ELi128ELb1ELb1ELb1ELb0ELb1ELb1EEEEEEEEEvNT_6ParamsE,"ax",@progbits
	.align	128
.text._ZN7cutlass13device_kernelIN5flash11enable_sm90INS1_16FlashAttnFwdSm90INS1_25CollectiveMainloopFwdSm90ILi2EN4cute5tupleIJNS5_1CILi1EEES8_S8_EEENS6_IJNS7_ILi192EEENS7_ILi144EEENS7_ILi96EEEEEELi96ENS_10bfloat16_tEfNS_4arch4Sm90ELb0ELb0ELb1ELb1ELb0ELb0ELb0ELb0ELb1ELb1ELb1ELb0EEENS1_21CollectiveEpilogueFwdINS6_IJSA_SC_SB_EEES9_SE_SG_Li384ELb1ELb1ELb1ELb0EEENS1_36VarlenDynamicPersistentTileSchedulerILi192ELi144ELi384ELi128ELb1ELb1ELb1ELb0ELb1ELb1EEEEEEEEEvNT_6ParamsE:
        .type           _ZN7cutlass13device_kernelIN5flash11enable_sm90INS1_16FlashAttnFwdSm90INS1_25CollectiveMainloopFwdSm90ILi2EN4cute5tupleIJNS5_1CILi1EEES8_S8_EEENS6_IJNS7_ILi192EEENS7_ILi144EEENS7_ILi96EEEEEELi96ENS_10bfloat16_tEfNS_4arch4Sm90ELb0ELb0ELb1ELb1ELb0ELb0ELb0ELb0ELb1ELb1ELb1ELb0EEENS1_21CollectiveEpilogueFwdINS6_IJSA_SC_SB_EEES9_SE_SG_Li384ELb1ELb1ELb1ELb0EEENS1_36VarlenDynamicPersistentTileSchedulerILi192ELi144ELi384ELi128ELb1ELb1ELb1ELb0ELb1ELb1EEEEEEEEEvNT_6ParamsE,@function
        .size           _ZN7cutlass13device_kernelIN5flash11enable_sm90INS1_16FlashAttnFwdSm90INS1_25CollectiveMainloopFwdSm90ILi2EN4cute5tupleIJNS5_1CILi1EEES8_S8_EEENS6_IJNS7_ILi192EEENS7_ILi144EEENS7_ILi96EEEEEELi96ENS_10bfloat16_tEfNS_4arch4Sm90ELb0ELb0ELb1ELb1ELb0ELb0ELb0ELb0ELb1ELb1ELb1ELb0EEENS1_21CollectiveEpilogueFwdINS6_IJSA_SC_SB_EEES9_SE_SG_Li384ELb1ELb1ELb1ELb0EEENS1_36VarlenDynamicPersistentTileSchedulerILi192ELi144ELi384ELi128ELb1ELb1ELb1ELb0ELb1ELb1EEEEEEEEEvNT_6ParamsE,(.L_x_10 - _ZN7cutlass13device_kernelIN5flash11enable_sm90INS1_16FlashAttnFwdSm90INS1_25CollectiveMainloopFwdSm90ILi2EN4cute5tupleIJNS5_1CILi1EEES8_S8_EEENS6_IJNS7_ILi192EEENS7_ILi144EEENS7_ILi96EEEEEELi96ENS_10bfloat16_tEfNS_4arch4Sm90ELb0ELb0ELb1ELb1ELb0ELb0ELb0ELb0ELb1ELb1ELb1ELb0EEENS1_21CollectiveEpilogueFwdINS6_IJSA_SC_SB_EEES9_SE_SG_Li384ELb1ELb1ELb1ELb0EEENS1_36VarlenDynamicPersistentTileSchedulerILi192ELi144ELi384ELi128ELb1ELb1ELb1ELb0ELb1ELb1EEEEEEEEEvNT_6ParamsE)
        .other          _ZN7cutlass13device_kernelIN5flash11enable_sm90INS1_16FlashAttnFwdSm90INS1_25CollectiveMainloopFwdSm90ILi2EN4cute5tupleIJNS5_1CILi1EEES8_S8_EEENS6_IJNS7_ILi192EEENS7_ILi144EEENS7_ILi96EEEEEELi96ENS_10bfloat16_tEfNS_4arch4Sm90ELb0ELb0ELb1ELb1ELb0ELb0ELb0ELb0ELb1ELb1ELb1ELb0EEENS1_21CollectiveEpilogueFwdINS6_IJSA_SC_SB_EEES9_SE_SG_Li384ELb1ELb1ELb1ELb0EEENS1_36VarlenDynamicPersistentTileSchedulerILi192ELi144ELi384ELi128ELb1ELb1ELb1ELb0ELb1ELb1EEEEEEEEEvNT_6ParamsE,@"STO_CUDA_ENTRY STV_DEFAULT"
_ZN7cutlass13device_kernelIN5flash11enable_sm90INS1_16FlashAttnFwdSm90INS1_25CollectiveMainloopFwdSm90ILi2EN4cute5tupleIJNS5_1CILi1EEES8_S8_EEENS6_IJNS7_ILi192EEENS7_ILi144EEENS7_ILi96EEEEEELi96ENS_10bfloat16_tEfNS_4arch4Sm90ELb0ELb0ELb1ELb1ELb0ELb0ELb0ELb0ELb1ELb1ELb1ELb0EEENS1_21CollectiveEpilogueFwdINS6_IJSA_SC_SB_EEES9_SE_SG_Li384ELb1ELb1ELb1ELb0EEENS1_36VarlenDynamicPersistentTileSchedulerILi192ELi144ELi384ELi128ELb1ELb1ELb1ELb0ELb1ELb1EEEEEEEEEvNT_6ParamsE:
[----:B------:R-:W-:Y:S01]  /*0000*/  LDC R1, c[0x0][0x37c] ;  /* 0x0000df00ff017b82 */ /* 0x000fe20000000800 */
[----:B------:R-:W-:Y:S05]  /*0010*/  EXIT ;  /* 0x000000000000794d */ /* 0x000fea0003800000 */
.L_x_1:
        /* <DEDUP_REMOVED lines=14> */
.L_x_10:


//--------------------- .text._ZN7cutlass13device_kernelIN5flash11enable_sm90INS1_16FlashAttnFwdSm90INS1_25CollectiveMainloopFwdSm90ILi2EN4cute5tupleIJNS5_1CILi1EEES8_S8_EEENS6_IJNS7_ILi192EEENS7_ILi144EEENS7_ILi96EEEEEELi96ENS_10bfloat16_tEfNS_4arch4Sm90ELb0ELb0ELb1ELb1ELb0ELb1ELb0ELb0ELb1ELb1ELb1ELb0EEENS1_21CollectiveEpilogueFwdINS6_IJSA_SC_SB_EEES9_SE_SG_Li384ELb1ELb1ELb1ELb0EEENS1_36VarlenDynamicPersistentTileSchedulerILi192ELi144ELi384ELi128ELb1ELb1ELb1ELb0ELb1ELb1EEEEEEEEEvNT_6ParamsE --------------------------
	.section	.text._ZN7cutlass13device_kernelIN5flash11enable_sm90INS1_16FlashAttnFwdSm90INS1_25CollectiveMainloopFwdSm90ILi2EN4cute5tupleIJNS5_1CILi1EEES8_S8_EEENS6_IJNS7_ILi192EEENS7_ILi144EEENS7_ILi96EEEEEELi96ENS_10bfloat16_tEfNS_4arch4Sm90ELb0ELb0ELb1ELb1ELb0ELb1ELb0ELb0ELb1ELb1ELb1ELb0EEENS1_21CollectiveEpilogueFwdINS6_IJSA_SC_SB_EEES9_SE_SG_Li384ELb1ELb1ELb1ELb0EEENS1_36VarlenDynamicPersistentTileSchedulerILi192ELi144ELi384ELi128ELb1ELb1ELb1ELb0ELb1ELb1EEEEEEEEEvNT_6ParamsE,"ax",@progbits
	.align	128
.text._ZN7cutlass13device_kernelIN5flash11enable_sm90INS1_16FlashAttnFwdSm90INS1_25CollectiveMainloopFwdSm90ILi2EN4cute5tupleIJNS5_1CILi1EEES8_S8_EEENS6_IJNS7_ILi192EEENS7_ILi144EEENS7_ILi96EEEEEELi96ENS_10bfloat16_tEfNS_4arch4Sm90ELb0ELb0ELb1ELb1ELb0ELb1ELb0ELb0ELb1ELb1ELb1ELb0EEENS1_21CollectiveEpilogueFwdINS6_IJSA_SC_SB_EEES9_SE_SG_Li384ELb1ELb1ELb1ELb0EEENS1_36VarlenDynamicPersistentTileSchedulerILi192ELi144ELi384ELi128ELb1ELb1ELb1ELb0ELb1ELb1EEEEEEEEEvNT_6ParamsE:
        .type           _ZN7cutlass13device_kernelIN5flash11enable_sm90INS1_16FlashAttnFwdSm90INS1_25CollectiveMainloopFwdSm90ILi2EN4cute5tupleIJNS5_1CILi1EEES8_S8_EEENS6_IJNS7_ILi192EEENS7_ILi144EEENS7_ILi96EEEEEELi96ENS_10bfloat16_tEfNS_4arch4Sm90ELb0ELb0ELb1ELb1ELb0ELb1ELb0ELb0ELb1ELb1ELb1ELb0EEENS1_21CollectiveEpilogueFwdINS6_IJSA_SC_SB_EEES9_SE_SG_Li384ELb1ELb1ELb1ELb0EEENS1_36VarlenDynamicPersistentTileSchedulerILi192ELi144ELi384ELi128ELb1ELb1ELb1ELb0ELb1ELb1EEEEEEEEEvNT_6ParamsE,@function
        .size           _ZN7cutlass13device_kernelIN5flash11enable_sm90INS1_16FlashAttnFwdSm90INS1_25CollectiveMainloopFwdSm90ILi2EN4cute5tupleIJNS5_1CILi1EEES8_S8_EEENS6_IJNS7_ILi192EEENS7_ILi144EEENS7_ILi96EEEEEELi96ENS_10bfloat16_tEfNS_4arch4Sm90ELb0ELb0ELb1ELb1ELb0ELb1ELb0ELb0ELb1ELb1ELb1ELb0EEENS1_21CollectiveEpilogueFwdINS6_IJSA_SC_SB_EEES9_SE_SG_Li384ELb1ELb1ELb1ELb0EEENS1_36VarlenDynamicPersistentTileSchedulerILi192ELi144ELi384ELi128ELb1ELb1ELb1ELb0ELb1ELb1EEEEEEEEEvNT_6ParamsE,(.L_x_11 - _ZN7cutlass13device_kernelIN5flash11enable_sm90INS1_16FlashAttnFwdSm90INS1_25CollectiveMainloopFwdSm90ILi2EN4cute5tupleIJNS5_1CILi1EEES8_S8_EEENS6_IJNS7_ILi192EEENS7_ILi144EEENS7_ILi96EEEEEELi96ENS_10bfloat16_tEfNS_4arch4Sm90ELb0ELb0ELb1ELb1ELb0ELb1ELb0ELb0ELb1ELb1ELb1ELb0EEENS1_21CollectiveEpilogueFwdINS6_IJSA_SC_SB_EEES9_SE_SG_Li384ELb1ELb1ELb1ELb0EEENS1_36VarlenDynamicPersistentTileSchedulerILi192ELi144ELi384ELi128ELb1ELb1ELb1ELb0ELb1ELb1EEEEEEEEEvNT_6ParamsE)
        .other          _ZN7cutlass13device_kernelIN5flash11enable_sm90INS1_16FlashAttnFwdSm90INS1_25CollectiveMainloopFwdSm90ILi2EN4cute5tupleIJNS5_1CILi1EEES8_S8_EEENS6_IJNS7_ILi192EEENS7_ILi144EEENS7_ILi96EEEEEELi96ENS_10bfloat16_tEfNS_4arch4Sm90ELb0ELb0ELb1ELb1ELb0ELb1ELb0ELb0ELb1ELb1ELb1ELb0EEENS1_21CollectiveEpilogueFwdINS6_IJSA_SC_SB_EEES9_SE_SG_Li384ELb1ELb1ELb1ELb0EEENS1_36VarlenDynamicPersistentTileSchedulerILi192ELi144ELi384ELi128ELb1ELb1ELb1ELb0ELb1ELb1EEEEEEEEEvNT_6ParamsE,@"STO_CUDA_ENTRY STV_DEFAULT"
_ZN7cutlass13device_kernelIN5flash11enable_sm90INS1_16FlashAttnFwdSm90INS1_25CollectiveMainloopFwdSm90ILi2EN4cute5tupleIJNS5_1CILi1EEES8_S8_EEENS6_IJNS7_ILi192EEENS7_ILi144EEENS7_ILi96EEEEEELi96ENS_10bfloat16_tEfNS_4arch4Sm90ELb0ELb0ELb1ELb1ELb0ELb1ELb0ELb0ELb1ELb1ELb1ELb0EEENS1_21CollectiveEpilogueFwdINS6_IJSA_SC_SB_EEES9_SE_SG_Li384ELb1ELb1ELb1ELb0EEENS1_36VarlenDynamicPersistentTileSchedulerILi192ELi144ELi384ELi128ELb1ELb1ELb1ELb0ELb1ELb1EEEEEEEEEvNT_6ParamsE:
[----:B------:R-:W-:Y:S01]  /*0000*/  LDC R1, c[0x0][0x37c] ;  /* 0x0000df00ff017b82 */ /* 0x000fe20000000800 */
[----:B------:R-:W-:Y:S05]  /*0010*/  EXIT ;  /* 0x000000000000794d */ /* 0x000fea0003800000 */
.L_x_2:
        /* <DEDUP_REMOVED lines=14> */
.L_x_11:


//--------------------- .text._ZN7cutlass13device_kernelIN5flash11enable_sm90INS1_16FlashAttnFwdSm90INS1_25CollectiveMainloopFwdSm90ILi2EN4cute5tupleIJNS5_1CILi1EEES8_S8_EEENS6_IJNS7_ILi192EEENS7_ILi128EEENS7_ILi96EEEEEELi96ENS_10bfloat16_tEfNS_4arch4Sm90ELb0ELb1ELb1ELb0ELb0ELb0ELb0ELb0ELb1ELb1ELb1ELb0EEENS1_21CollectiveEpilogueFwdINS6_IJSA_SC_SB_EEES9_SE_SG_Li384ELb0ELb1ELb1ELb0EEENS1_19SingleTileSchedulerILb0ELb1ELb1ELi192EEEEEEEEEvNT_6ParamsE --------------------------
	.section	.text._ZN7cutlass13device_kernelIN5flash11enable_sm90INS1_16FlashAttnFwdSm90INS1_25CollectiveMainloopFwdSm90ILi2EN4cute5tupleIJNS5_1CILi1EEES8_S8_EEENS6_IJNS7_ILi192EEENS7_ILi128EEENS7_ILi96EEEEEELi96ENS_10bfloat16_tEfNS_4arch4Sm90ELb0ELb1ELb1ELb0ELb0ELb0ELb0ELb0ELb1ELb1ELb1ELb0EEENS1_21CollectiveEpilogueFwdINS6_IJSA_SC_SB_EEES9_SE_SG_Li384ELb0ELb1ELb1ELb0EEENS1_19SingleTileSchedulerILb0ELb1ELb1ELi192EEEEEEEEEvNT_6ParamsE,"ax",@progbits
	.align	128
.text._ZN7cutlass13device_kernelIN5flash11enable_sm90INS1_16FlashAttnFwdSm90INS1_25CollectiveMainloopFwdSm90ILi2EN4cute5tupleIJNS5_1CILi1EEES8_S8_EEENS6_IJNS7_ILi192EEENS7_ILi128EEENS7_ILi96EEEEEELi96ENS_10bfloat16_tEfNS_4arch4Sm90ELb0ELb1ELb1ELb0ELb0ELb0ELb0ELb0ELb1ELb1ELb1ELb0EEENS1_21CollectiveEpilogueFwdINS6_IJSA_SC_SB_EEES9_SE_SG_Li384ELb0ELb1ELb1ELb0EEENS1_19SingleTileSchedulerILb0ELb1ELb1ELi192EEEEEEEEEvNT_6ParamsE:
        .type           _ZN7cutlass13device_kernelIN5flash11enable_sm90INS1_16FlashAttnFwdSm90INS1_25CollectiveMainloopFwdSm90ILi2EN4cute5tupleIJNS5_1CILi1EEES8_S8_EEENS6_IJNS7_ILi192EEENS7_ILi128EEENS7_ILi96EEEEEELi96ENS_10bfloat16_tEfNS_4arch4Sm90ELb0ELb1ELb1ELb0ELb0ELb0ELb0ELb0ELb1ELb1ELb1ELb0EEENS1_21CollectiveEpilogueFwdINS6_IJSA_SC_SB_EEES9_SE_SG_Li384ELb0ELb1ELb1ELb0EEENS1_19SingleTileSchedulerILb0ELb1ELb1ELi192EEEEEEEEEvNT_6ParamsE,@function
        .size           _ZN7cutlass13device_kernelIN5flash11enable_sm90INS1_16FlashAttnFwdSm90INS1_25CollectiveMainloopFwdSm90ILi2EN4cute5tupleIJNS5_1CILi1EEES8_S8_EEENS6_IJNS7_ILi192EEENS7_ILi128EEENS7_ILi96EEEEEELi96ENS_10bfloat16_tEfNS_4arch4Sm90ELb0ELb1ELb1ELb0ELb0ELb0ELb0ELb0ELb1ELb1ELb1ELb0EEENS1_21CollectiveEpilogueFwdINS6_IJSA_SC_SB_EEES9_SE_SG_Li384ELb0ELb1ELb1ELb0EEENS1_19SingleTileSchedulerILb0ELb1ELb1ELi192EEEEEEEEEvNT_6ParamsE,(.L_x_12 - _ZN7cutlass13device_kernelIN5flash11enable_sm90INS1_16FlashAttnFwdSm90INS1_25CollectiveMainloopFwdSm90ILi2EN4cute5tupleIJNS5_1CILi1EEES8_S8_EEENS6_IJNS7_ILi192EEENS7_ILi128EEENS7_ILi96EEEEEELi96ENS_10bfloat16_tEfNS_4arch4Sm90ELb0ELb1ELb1ELb0ELb0ELb0ELb0ELb0ELb1ELb1ELb1ELb0EEENS1_21CollectiveEpilogueFwdINS6_IJSA_SC_SB_EEES9_SE_SG_Li384ELb0ELb1ELb1ELb0EEENS1_19SingleTileSchedulerILb0ELb1ELb1ELi192EEEEEEEEEvNT_6ParamsE)
        .other          _ZN7cutlass13device_kernelIN5flash11enable_sm90INS1_16FlashAttnFwdSm90INS1_25CollectiveMainloopFwdSm90ILi2EN4cute5tupleIJNS5_1CILi1EEES8_S8_EEENS6_IJNS7_ILi192EEENS7_ILi128EEENS7_ILi96EEEEEELi96ENS_10bfloat16_tEfNS_4arch4Sm90ELb0ELb1ELb1ELb0ELb0ELb0ELb0ELb0ELb1ELb1ELb1ELb0EEENS1_21CollectiveEpilogueFwdINS6_IJSA_SC_SB_EEES9_SE_SG_Li384ELb0ELb1ELb1ELb0EEENS1_19SingleTileSchedulerILb0ELb1ELb1ELi192EEEEEEEEEvNT_6ParamsE,@"STO_CUDA_ENTRY STV_DEFAULT"
_ZN7cutlass13device_kernelIN5flash11enable_sm90INS1_16FlashAttnFwdSm90INS1_25CollectiveMainloopFwdSm90ILi2EN4cute5tupleIJNS5_1CILi1EEES8_S8_EEENS6_IJNS7_ILi192EEENS7_ILi128EEENS7_ILi96EEEEEELi96ENS_10bfloat16_tEfNS_4arch4Sm90ELb0ELb1ELb1ELb0ELb0ELb0ELb0ELb0ELb1ELb1ELb1ELb0EEENS1_21CollectiveEpilogueFwdINS6_IJSA_SC_SB_EEES9_SE_SG_Li384ELb0ELb1ELb1ELb0EEENS1_19SingleTileSchedulerILb0ELb1ELb1ELi192EEEEEEEEEvNT_6ParamsE:
[----:B------:R-:W-:Y:S01]  /*0000*/  LDC R1, c[0x0][0x37c] ;  /* 0x0000df00ff017b82 */ /* 0x000fe20000000800 */
[----:B------:R-:W-:Y:S05]  /*0010*/  EXIT ;  /* 0x000000000000794d */ /* 0x000fea0003800000 */
.L_x_3:
        /* <DEDUP_REMOVED lines=14> */
.L_x_12:


//--------------------- .text._ZN7cutlass13device_kernelIN5flash11enable_sm90INS1_16FlashAttnFwdSm90INS1_25CollectiveMainloopFwdSm90ILi2EN4cute5tupleIJNS5_1CILi1EEES8_S8_EEENS6_IJNS7_ILi192EEENS7_ILi128EEENS7_ILi96EEEEEELi96ENS_10bfloat16_tEfNS_4arch4Sm90ELb0ELb1ELb1ELb1ELb0ELb0ELb0ELb0ELb1ELb1ELb1ELb0EEENS1_21CollectiveEpilogueFwdINS6_IJSA_SC_SB_EEES9_SE_SG_Li384ELb1ELb1ELb1ELb0EEENS1_36VarlenDynamicPersistentTileSchedulerILi192ELi128ELi384ELi128ELb1ELb1ELb1ELb1ELb0ELb1EEEEEEEEEvNT_6ParamsE --------------------------
	.section	.text._ZN7cutlass13device_kernelIN5flash11enable_sm90INS1_16FlashAttnFwdSm90INS1_25CollectiveMainloopFwdSm90ILi2EN4cute5tupleIJNS5_1CILi1EEES8_S8_EEENS6_IJNS7_ILi192EEENS7_ILi128EEENS7_ILi96EEEEEELi96ENS_10bfloat16_tEfNS_4arch4Sm90ELb0ELb1ELb1ELb1ELb0ELb0ELb0ELb0ELb1ELb1ELb1ELb0EEENS1_21CollectiveEpilogueFwdINS6_IJSA_SC_SB_EEES9_SE_SG_Li384ELb1ELb1ELb1ELb0EEENS1_36VarlenDynamicPersistentTileSchedulerILi192ELi128ELi384ELi128ELb1ELb1ELb1ELb1ELb0ELb1EEEEEEEEEvNT_6ParamsE,"ax",@progbits
	.align	128
.text._ZN7cutlass13device_kernelIN5flash11enable_sm90INS1_16FlashAttnFwdSm90INS1_25CollectiveMainloopFwdSm90ILi2EN4cute5tupleIJNS5_1CILi1EEES8_S8_EEENS6_IJNS7_ILi192EEENS7_ILi128EEENS7_ILi96EEEEEELi96ENS_10bfloat16_tEfNS_4arch4Sm90ELb0ELb1ELb1ELb1ELb0ELb0ELb0ELb0ELb1ELb1ELb1ELb0EEENS1_21CollectiveEpilogueFwdINS6_IJSA_SC_SB_EEES9_SE_SG_Li384ELb1ELb1ELb1ELb0EEENS1_36VarlenDynamicPersistentTileSchedulerILi192ELi128ELi384ELi128ELb1ELb1ELb1ELb1ELb0ELb1EEEEEEEEEvNT_6ParamsE:
        .type           _ZN7cutlass13device_kernelIN5flash11enable_sm90INS1_16FlashAttnFwdSm90INS1_25CollectiveMainloopFwdSm90ILi2EN4cute5tupleIJNS5_1CILi1EEES8_S8_EEENS6_IJNS7_ILi192EEENS7_ILi128EEENS7_ILi96EEEEEELi96ENS_10bfloat16_tEfNS_4arch4Sm90ELb0ELb1ELb1ELb1ELb0ELb0ELb0ELb0ELb1ELb1ELb1ELb0EEENS1_21CollectiveEpilogueFwdINS6_IJSA_SC_SB_EEES9_SE_SG_Li384ELb1ELb1ELb1ELb0EEENS1_36VarlenDynamicPersistentTileSchedulerILi192ELi128ELi384ELi128ELb1ELb1ELb1ELb1ELb0ELb1EEEEEEEEEvNT_6ParamsE,@function
        .size           _ZN7cutlass13device_kernelIN5flash11enable_sm90INS1_16FlashAttnFwdSm90INS1_25CollectiveMainloopFwdSm90ILi2EN4cute5tupleIJNS5_1CILi1EEES8_S8_EEENS6_IJNS7_ILi192EEENS7_ILi128EEENS7_ILi96EEEEEELi96ENS_10bfloat16_tEfNS_4arch4Sm90ELb0ELb1ELb1ELb1ELb0ELb0ELb0ELb0ELb1ELb1ELb1ELb0EEENS1_21CollectiveEpilogueFwdINS6_IJSA_SC_SB_EEES9_SE_SG_Li384ELb1ELb1ELb1ELb0EEENS1_36VarlenDynamicPersistentTileSchedulerILi192ELi128ELi384ELi128ELb1ELb1ELb1ELb1ELb0ELb1EEEEEEEEEvNT_6ParamsE,(.L_x_13 - _ZN7cutlass13device_kernelIN5flash11enable_sm90INS1_16FlashAttnFwdSm90INS1_25CollectiveMainloopFwdSm90ILi2EN4cute5tupleIJNS5_1CILi1EEES8_S8_EEENS6_IJNS7_ILi192EEENS7_ILi128EEENS7_ILi96EEEEEELi96ENS_10bfloat16_tEfNS_4arch4Sm90ELb0ELb1ELb1ELb1ELb0ELb0ELb0ELb0ELb1ELb1ELb1ELb0EEENS1_21CollectiveEpilogueFwdINS6_IJSA_SC_SB_EEES9_SE_SG_Li384ELb1ELb1ELb1ELb0EEENS1_36VarlenDynamicPersistentTileSchedulerILi192ELi128ELi384ELi128ELb1ELb1ELb1ELb1ELb0ELb1EEEEEEEEEvNT_6ParamsE)
        .other          _ZN7cutlass13device_kernelIN5flash11enable_sm90INS1_16FlashAttnFwdSm90INS1_25CollectiveMainloopFwdSm90ILi2EN4cute5tupleIJNS5_1CILi1EEES8_S8_EEENS6_IJNS7_ILi192EEENS7_ILi128EEENS7_ILi96EEEEEELi96ENS_10bfloat16_tEfNS_4arch4Sm90ELb0ELb1ELb1ELb1ELb0ELb0ELb0ELb0ELb1ELb1ELb1ELb0EEENS1_21CollectiveEpilogueFwdINS6_IJSA_SC_SB_EEES9_SE_SG_Li384ELb1ELb1ELb1ELb0EEENS1_36VarlenDynamicPersistentTileSchedulerILi192ELi128ELi384ELi128ELb1ELb1ELb1ELb1ELb0ELb1EEEEEEEEEvNT_6ParamsE,@"STO_CUDA_ENTRY STV_DEFAULT"
_ZN7cutlass13device_kernelIN5flash11enable_sm90INS1_16FlashAttnFwdSm90INS1_25CollectiveMainloopFwdSm90ILi2EN4cute5tupleIJNS5_1CILi1EEES8_S8_EEENS6_IJNS7_ILi192EEENS7_ILi128EEENS7_ILi96EEEEEELi96ENS_10bfloat16_tEfNS_4arch4Sm90ELb0ELb1ELb1ELb1ELb0ELb0ELb0ELb0ELb1ELb1ELb1ELb0EEENS1_21CollectiveEpilogueFwdINS6_IJSA_SC_SB_EEES9_SE_SG_Li384ELb1ELb1ELb1ELb0EEENS1_36VarlenDynamicPersistentTileSchedulerILi192ELi128ELi384ELi128ELb1ELb1ELb1ELb1ELb0ELb1EEEEEEEEEvNT_6ParamsE:
[----:B------:R-:W-:Y:S01]  /*0000*/  LDC R1, c[0x0][0x37c] ;  /* 0x0000df00ff017b82 */ /* 0x000fe20000000800 */
[----:B------:R-:W-:Y:S05]  /*0010*/  EXIT ;  /* 0x000000000000794d */ /* 0x000fea0003800000 */
.L_x_4:
        /* <DEDUP_REMOVED lines=14> */
.L_x_13:


//--------------------- .text._ZN7cutlass13device_kernelIN5flash11enable_sm90INS1_16FlashAttnFwdSm90INS1_25CollectiveMainloopFwdSm90ILi2EN4cute5tupleIJNS5_1CILi1EEES8_S8_EEENS6_IJNS7_ILi192EEENS7_ILi128EEENS7_ILi96EEEEEELi96ENS_10bfloat16_tEfNS_4arch4Sm90ELb0ELb1ELb1ELb1ELb0ELb1ELb0ELb0ELb1ELb1ELb1ELb0EEENS1_21CollectiveEpilogueFwdINS6_IJSA_SC_SB_EEES9_SE_SG_Li384ELb1ELb1ELb1ELb0EEENS1_36VarlenDynamicPersistentTileSchedulerILi192ELi128ELi384ELi128ELb1ELb1ELb1ELb1ELb0ELb1EEEEEEEEEvNT_6ParamsE --------------------------
	.section	.text._ZN7cutlass13device_kernelIN5flash11enable_sm90INS1_16FlashAttnFwdSm90INS1_25CollectiveMainloopFwdSm90ILi2EN4cute5tupleIJNS5_1CILi1EEES8_S8_EEENS6_IJNS7_ILi192EEENS7_ILi128EEENS7_ILi96EEEEEELi96ENS_10bfloat16_tEfNS_4arch4Sm90ELb0ELb1ELb1ELb1ELb0ELb1ELb0ELb0ELb1ELb1ELb1ELb0EEENS1_21CollectiveEpilogueFwdINS6_IJSA_SC_SB_EEES9_SE_SG_Li384ELb1ELb1ELb1ELb0EEENS1_36VarlenDynamicPersistentTileSchedulerILi192ELi128ELi384ELi128ELb1ELb1ELb1ELb1ELb0ELb1EEEEEEEEEvNT_6ParamsE,"ax",@progbits
	.align	128
.text._ZN7cutlass13device_kernelIN5flash11enable_sm90INS1_16FlashAttnFwdSm90INS1_25CollectiveMainloopFwdSm90ILi2EN4cute5tupleIJNS5_1CILi1EEES8_S8_EEENS6_IJNS7_ILi192EEENS7_ILi128EEENS7_ILi96EEEEEELi96ENS_10bfloat16_tEfNS_4arch4Sm90ELb0ELb1ELb1ELb1ELb0ELb1ELb0ELb0ELb1ELb1ELb1ELb0EEENS1_21CollectiveEpilogueFwdINS6_IJSA_SC_SB_EEES9_SE_SG_Li384ELb1ELb1ELb1ELb0EEENS1_36VarlenDynamicPersistentTileSchedulerILi192ELi128ELi384ELi128ELb1ELb1ELb1ELb1ELb0ELb1EEEEEEEEEvNT_6ParamsE:
        .type           _ZN7cutlass13device_kernelIN5flash11enable_sm90INS1_16FlashAttnFwdSm90INS1_25CollectiveMainloopFwdSm90ILi2EN4cute5tupleIJNS5_1CILi1EEES8_S8_EEENS6_IJNS7_ILi192EEENS7_ILi128EEENS7_ILi96EEEEEELi96ENS_10bfloat16_tEfNS_4arch4Sm90ELb0ELb1ELb1ELb1ELb0ELb1ELb0ELb0ELb1ELb1ELb1ELb0EEENS1_21CollectiveEpilogueFwdINS6_IJSA_SC_SB_EEES9_SE_SG_Li384ELb1ELb1ELb1ELb0EEENS1_36VarlenDynamicPersistentTileSchedulerILi192ELi128ELi384ELi128ELb1ELb1ELb1ELb1ELb0ELb1EEEEEEEEEvNT_6ParamsE,@function
        .size           _ZN7cutlass13device_kernelIN5flash11enable_sm90INS1_16FlashAttnFwdSm90INS1_25CollectiveMainloopFwdSm90ILi2EN4cute5tupleIJNS5_1CILi1EEES8_S8_EEENS6_IJNS7_ILi192EEENS7_ILi128EEENS7_ILi96EEEEEELi96ENS_10bfloat16_tEfNS_4arch4Sm90ELb0ELb1ELb1ELb1ELb0ELb1ELb0ELb0ELb1ELb1ELb1ELb0EEENS1_21CollectiveEpilogueFwdINS6_IJSA_SC_SB_EEES9_SE_SG_Li384ELb1ELb1ELb1ELb0EEENS1_36VarlenDynamicPersistentTileSchedulerILi192ELi128ELi384ELi128ELb1ELb1ELb1ELb1ELb0ELb1EEEEEEEEEvNT_6ParamsE,(.L_x_14 - _ZN7cutlass13device_kernelIN5flash11enable_sm90INS1_16FlashAttnFwdSm90INS1_25CollectiveMainloopFwdSm90ILi2EN4cute5tupleIJNS5_1CILi1EEES8_S8_EEENS6_IJNS7_ILi192EEENS7_ILi128EEENS7_ILi96EEEEEELi96ENS_10bfloat16_tEfNS_4arch4Sm90ELb0ELb1ELb1ELb1ELb0ELb1ELb0ELb0ELb1ELb1ELb1ELb0EEENS1_21CollectiveEpilogueFwdINS6_IJSA_SC_SB_EEES9_SE_SG_Li384ELb1ELb1ELb1ELb0EEENS1_36VarlenDynamicPersistentTileSchedulerILi192ELi128ELi384ELi128ELb1ELb1ELb1ELb1ELb0ELb1EEEEEEEEEvNT_6ParamsE)
        .other          _ZN7cutlass13device_kernelIN5flash11enable_sm90INS1_16FlashAttnFwdSm90INS1_25CollectiveMainloopFwdSm90ILi2EN4cute5tupleIJNS5_1CILi1EEES8_S8_EEENS6_IJNS7_ILi192EEENS7_ILi128EEENS7_ILi96EEEEEELi96ENS_10bfloat16_tEfNS_4arch4Sm90ELb0ELb1ELb1ELb1ELb0ELb1ELb0ELb0ELb1ELb1ELb1ELb0EEENS1_21CollectiveEpilogueFwdINS6_IJSA_SC_SB_EEES9_SE_SG_Li384ELb1ELb1ELb1ELb0EEENS1_36VarlenDynamicPersistentTileSchedulerILi192ELi128ELi384ELi128ELb1ELb1ELb1ELb1ELb0ELb1EEEEEEEEEvNT_6ParamsE,@"STO_CUDA_ENTRY STV_DEFAULT"
_ZN7cutlass13device_kernelIN5flash11enable_sm90INS1_16FlashAttnFwdSm90INS1_25CollectiveMainloopFwdSm90ILi2EN4cute5tupleIJNS5_1CILi1EEES8_S8_EEENS6_IJNS7_ILi192EEENS7_ILi128EEENS7_ILi96EEEEEELi96ENS_10bfloat16_tEfNS_4arch4Sm90ELb0ELb1ELb1ELb1ELb0ELb1ELb0ELb0ELb1ELb1ELb1ELb0EEENS1_21CollectiveEpilogueFwdINS6_IJSA_SC_SB_EEES9_SE_SG_Li384ELb1ELb1ELb1ELb0EEENS1_36VarlenDynamicPersistentTileSchedulerILi192ELi128ELi384ELi128ELb1ELb1ELb1ELb1ELb0ELb1EEEEEEEEEvNT_6ParamsE:
[----:B------:R-:W-:Y:S01]  /*0000*/  LDC R1, c[0x0][0x37c] ;  /* 0x0000df00ff017b82 */ /* 0x000fe20000000800 */
[----:B------:R-:W-:Y:S05]  /*0010*/  EXIT ;  /* 0x000000000000794d */ /* 0x000fea0003800000 */
.L_x_5:
        /* <DEDUP_REMOVED lines=14> */
.L_x_14:


//--------------------- .text._ZN7cutlass13device_kernelIN5flash11enable_sm90INS1_16FlashAttnFwdSm90INS1_25CollectiveMainloopFwdSm90ILi2EN4cute5tupleIJNS5_1CILi1EEES8_S8_EEENS6_IJNS7_ILi192EEENS7_ILi144EEENS7_ILi96EEEEEELi96ENS_10bfloat16_tEfNS_4arch4Sm90ELb1ELb0ELb1ELb0ELb0ELb0ELb0ELb0ELb1ELb1ELb1ELb0EEENS1_21CollectiveEpilogueFwdINS6_IJSA_SC_SB_EEES9_SE_SG_Li384ELb0ELb1ELb1ELb0EEENS1_19SingleTileSchedulerILb0ELb1ELb1ELi192EEEEEEEEEvNT_6ParamsE --------------------------
	.section	.text._ZN7cutlass13device_kernelIN5flash11enable_sm90INS1_16FlashAttnFwdSm90INS1_25CollectiveMainloopFwdSm90ILi2EN4cute5tupleIJNS5_1CILi1EEES8_S8_EEENS6_IJNS7_ILi192EEENS7_ILi144EEENS7_ILi96EEEEEELi96ENS_10bfloat16_tEfNS_4arch4Sm90ELb1ELb0ELb1ELb0ELb0ELb0ELb0ELb0ELb1ELb1ELb1ELb0EEENS1_21CollectiveEpilogueFwdINS6_IJSA_SC_SB_EEES9_SE_SG_Li384ELb0ELb1ELb1ELb0EEENS1_19SingleTileSchedulerILb0ELb1ELb1ELi192EEEEEEEEEvNT_6ParamsE,"ax",@progbits
	.align	128
.text._ZN7cutlass13device_kernelIN5flash11enable_sm90INS1_16FlashAttnFwdSm90INS1_25CollectiveMainloopFwdSm90ILi2EN4cute5tupleIJNS5_1CILi1EEES8_S8_EEENS6_IJNS7_ILi192EEENS7_ILi144EEENS7_ILi96EEEEEELi96ENS_10bfloat16_tEfNS_4arch4Sm90ELb1ELb0ELb1ELb0ELb0ELb0ELb0ELb0ELb1ELb1ELb1ELb0EEENS1_21CollectiveEpilogueFwdINS6_IJSA_SC_SB_EEES9_SE_SG_Li384ELb0ELb1ELb1ELb0EEENS1_19SingleTileSchedulerILb0ELb1ELb1ELi192EEEEEEEEEvNT_6ParamsE:
        .type           _ZN7cutlass13device_kernelIN5flash11enable_sm90INS1_16FlashAttnFwdSm90INS1_25CollectiveMainloopFwdSm90ILi2EN4cute5tupleIJNS5_1CILi1EEES8_S8_EEENS6_IJNS7_ILi192EEENS7_ILi144EEENS7_ILi96EEEEEELi96ENS_10bfloat16_tEfNS_4arch4Sm90ELb1ELb0ELb1ELb0ELb0ELb0ELb0ELb0ELb1ELb1ELb1ELb0EEENS1_21CollectiveEpilogueFwdINS6_IJSA_SC_SB_EEES9_SE_SG_Li384ELb0ELb1ELb1ELb0EEENS1_19SingleTileSchedulerILb0ELb1ELb1ELi192EEEEEEEEEvNT_6ParamsE,@function
        .size           _ZN7cutlass13device_kernelIN5flash11enable_sm90INS1_16FlashAttnFwdSm90INS1_25CollectiveMainloopFwdSm90ILi2EN4cute5tupleIJNS5_1CILi1EEES8_S8_EEENS6_IJNS7_ILi192EEENS7_ILi144EEENS7_ILi96EEEEEELi96ENS_10bfloat16_tEfNS_4arch4Sm90ELb1ELb0ELb1ELb0ELb0ELb0ELb0ELb0ELb1ELb1ELb1ELb0EEENS1_21CollectiveEpilogueFwdINS6_IJSA_SC_SB_EEES9_SE_SG_Li384ELb0ELb1ELb1ELb0EEENS1_19SingleTileSchedulerILb0ELb1ELb1ELi192EEEEEEEEEvNT_6ParamsE,(.L_x_15 - _ZN7cutlass13device_kernelIN5flash11enable_sm90INS1_16FlashAttnFwdSm90INS1_25CollectiveMainloopFwdSm90ILi2EN4cute5tupleIJNS5_1CILi1EEES8_S8_EEENS6_IJNS7_ILi192EEENS7_ILi144EEENS7_ILi96EEEEEELi96ENS_10bfloat16_tEfNS_4arch4Sm90ELb1ELb0ELb1ELb0ELb0ELb0ELb0ELb0ELb1ELb1ELb1ELb0EEENS1_21CollectiveEpilogueFwdINS6_IJSA_SC_SB_EEES9_SE_SG_Li384ELb0ELb1ELb1ELb0EEENS1_19SingleTileSchedulerILb0ELb1ELb1ELi192EEEEEEEEEvNT_6ParamsE)
        .other          _ZN7cutlass13device_kernelIN5flash11enable_sm90INS1_16FlashAttnFwdSm90INS1_25CollectiveMainloopFwdSm90ILi2EN4cute5tupleIJNS5_1CILi1EEES8_S8_EEENS6_IJNS7_ILi192EEENS7_ILi144EEENS7_ILi96EEEEEELi96ENS_10bfloat16_tEfNS_4arch4Sm90ELb1ELb0ELb1ELb0ELb0ELb0ELb0ELb0ELb1ELb1ELb1ELb0EEENS1_21CollectiveEpilogueFwdINS6_IJSA_SC_SB_EEES9_SE_SG_Li384ELb0ELb1ELb1ELb0EEENS1_19SingleTileSchedulerILb0ELb1ELb1ELi192EEEEEEEEEvNT_6ParamsE,@"STO_CUDA_ENTRY STV_DEFAULT"
_ZN7cutlass13device_kernelIN5flash11enable_sm90INS1_16FlashAttnFwdSm90INS1_25CollectiveMainloopFwdSm90ILi2EN4cute5tupleIJNS5_1CILi1EEES8_S8_EEENS6_IJNS7_ILi192EEENS7_ILi144EEENS7_ILi96EEEEEELi96ENS_10bfloat16_tEfNS_4arch4Sm90ELb1ELb0ELb1ELb0ELb0ELb0ELb0ELb0ELb1ELb1ELb1ELb0EEENS1_21CollectiveEpilogueFwdINS6_IJSA_SC_SB_EEES9_SE_SG_Li384ELb0ELb1ELb1ELb0EEENS1_19SingleTileSchedulerILb0ELb1ELb1ELi192EEEEEEEEEvNT_6ParamsE:
[----:B------:R-:W-:Y:S01]  /*0000*/  LDC R1, c[0x0][0x37c] ;  /* 0x0000df00ff017b82 */ /* 0x000fe20000000800 */
[----:B------:R-:W-:Y:S05]  /*0010*/  EXIT ;  /* 0x000000000000794d */ /* 0x000fea0003800000 */
.L_x_6:
        /* <DEDUP_REMOVED lines=14> */
.L_x_15:


//--------------------- .text._ZN7cutlass13device_kernelIN5flash11enable_sm90INS1_16FlashAttnFwdSm90INS1_25CollectiveMainloopFwdSm90ILi2EN4cute5tupleIJNS5_1CILi1EEES8_S8_EEENS6_IJNS7_ILi192EEENS7_ILi144EEENS7_ILi96EEEEEELi96ENS_10bfloat16_tEfNS_4arch4Sm90ELb1ELb0ELb1ELb1ELb0ELb0ELb0ELb0ELb1ELb1ELb1ELb0EEENS1_21CollectiveEpilogueFwdINS6_IJSA_SC_SB_EEES9_SE_SG_Li384ELb1ELb1ELb1ELb0EEENS1_36VarlenDynamicPersistentTileSchedulerILi192ELi144ELi384ELi128ELb1ELb1ELb1ELb1ELb1ELb1EEEEEEEEEvNT_6ParamsE --------------------------
	.section	.text._ZN7cutlass13device_kernelIN5flash11enable_sm90INS1_16FlashAttnFwdSm90INS1_25CollectiveMainloopFwdSm90ILi2EN4cute5tupleIJNS5_1CILi1EEES8_S8_EEENS6_IJNS7_ILi192EEENS7_ILi144EEENS7_ILi96EEEEEELi96ENS_10bfloat16_tEfNS_4arch4Sm90ELb1ELb0ELb1ELb1ELb0ELb0ELb0ELb0ELb1ELb1ELb1ELb0EEENS1_21CollectiveEpilogueFwdINS6_IJSA_SC_SB_EEES9_SE_SG_Li384ELb1ELb1ELb1ELb0EEENS1_36VarlenDynamicPersistentTileSchedulerILi192ELi144ELi384ELi128ELb1ELb1ELb1ELb1ELb1ELb1EEEEEEEEEvNT_6ParamsE,"ax",@progbits
	.align	128
.text._ZN7cutlass13device_kernelIN5flash11enable_sm90INS1_16FlashAttnFwdSm90INS1_25CollectiveMainloopFwdSm90ILi2EN4cute5tupleIJNS5_1CILi1EEES8_S8_EEENS6_IJNS7_ILi192EEENS7_ILi144EEENS7_ILi96EEEEEELi96ENS_10bfloat16_tEfNS_4arch4Sm90ELb1ELb0ELb1ELb1ELb0ELb0ELb0ELb0ELb1ELb1ELb1ELb0EEENS1_21CollectiveEpilogueFwdINS6_IJSA_SC_SB_EEES9_SE_SG_Li384ELb1ELb1ELb1ELb0EEENS1_36VarlenDynamicPersistentTileSchedulerILi192ELi144ELi384ELi128ELb1ELb1ELb1ELb1ELb1ELb1EEEEEEEEEvNT_6ParamsE:
        .type           _ZN7cutlass13device_kernelIN5flash11enable_sm90INS1_16FlashAttnFwdSm90INS1_25CollectiveMainloopFwdSm90ILi2EN4cute5tupleIJNS5_1CILi1EEES8_S8_EEENS6_IJNS7_ILi192EEENS7_ILi144EEENS7_ILi96EEEEEELi96ENS_10bfloat16_tEfNS_4arch4Sm90ELb1ELb0ELb1ELb1ELb0ELb0ELb0ELb0ELb1ELb1ELb1ELb0EEENS1_21CollectiveEpilogueFwdINS6_IJSA_SC_SB_EEES9_SE_SG_Li384ELb1ELb1ELb1ELb0EEENS1_36VarlenDynamicPersistentTileSchedulerILi192ELi144ELi384ELi128ELb1ELb1ELb1ELb1ELb1ELb1EEEEEEEEEvNT_6ParamsE,@function
        .size           _ZN7cutlass13device_kernelIN5flash11enable_sm90INS1_16FlashAttnFwdSm90INS1_25CollectiveMainloopFwdSm90ILi2EN4cute5tupleIJNS5_1CILi1EEES8_S8_EEENS6_IJNS7_ILi192EEENS7_ILi144EEENS7_ILi96EEEEEELi96ENS_10bfloat16_tEfNS_4arch4Sm90ELb1ELb0ELb1ELb1ELb0ELb0ELb0ELb0ELb1ELb1ELb1ELb0EEENS1_21CollectiveEpilogueFwdINS6_IJSA_SC_SB_EEES9_SE_SG_Li384ELb1ELb1ELb1ELb0EEENS1_36VarlenDynamicPersistentTileSchedulerILi192ELi144ELi384ELi128ELb1ELb1ELb1ELb1ELb1ELb1EEEEEEEEEvNT_6ParamsE,(.L_x_16 - _ZN7cutlass13device_kernelIN5flash11enable_sm90INS1_16FlashAttnFwdSm90INS1_25CollectiveMainloopFwdSm90ILi2EN4cute5tupleIJNS5_1CILi1EEES8_S8_EEENS6_IJNS7_ILi192EEENS7_ILi144EEENS7_ILi96EEEEEELi96ENS_10bfloat16_tEfNS_4arch4Sm90ELb1ELb0ELb1ELb1ELb0ELb0ELb0ELb0ELb1ELb1ELb1ELb0EEENS1_21CollectiveEpilogueFwdINS6_IJSA_SC_SB_EEES9_SE_SG_Li384ELb1ELb1ELb1ELb0EEENS1_36VarlenDynamicPersistentTileSchedulerILi192ELi144ELi384ELi128ELb1ELb1ELb1ELb1ELb1ELb1EEEEEEEEEvNT_6ParamsE)
        .other          _ZN7cutlass13device_kernelIN5flash11enable_sm90INS1_16FlashAttnFwdSm90INS1_25CollectiveMainloopFwdSm90ILi2EN4cute5tupleIJNS5_1CILi1EEES8_S8_EEENS6_IJNS7_ILi192EEENS7_ILi144EEENS7_ILi96EEEEEELi96ENS_10bfloat16_tEfNS_4arch4Sm90ELb1ELb0ELb1ELb1ELb0ELb0ELb0ELb0ELb1ELb1ELb1ELb0EEENS1_21CollectiveEpilogueFwdINS6_IJSA_SC_SB_EEES9_SE_SG_Li384ELb1ELb1ELb1ELb0EEENS1_36VarlenDynamicPersistentTileSchedulerILi192ELi144ELi384ELi128ELb1ELb1ELb1ELb1ELb1ELb1EEEEEEEEEvNT_6ParamsE,@"STO_CUDA_ENTRY STV_DEFAULT"
_ZN7cutlass13device_kernelIN5flash11enable_sm90INS1_16FlashAttnFwdSm90INS1_25CollectiveMainloopFwdSm90ILi2EN4cute5tupleIJNS5_1CILi1EEES8_S8_EEENS6_IJNS7_ILi192EEENS7_ILi144EEENS7_ILi96EEEEEELi96ENS_10bfloat16_tEfNS_4arch4Sm90ELb1ELb0ELb1ELb1ELb0ELb0ELb0ELb0ELb1ELb1ELb1ELb0EEENS1_21CollectiveEpilogueFwdINS6_IJSA_SC_SB_EEES9_SE_SG_Li384ELb1ELb1ELb1ELb0EEENS1_36VarlenDynamicPersistentTileSchedulerILi192ELi144ELi384ELi128ELb1ELb1ELb1ELb1ELb1ELb1EEEEEEEEEvNT_6ParamsE:
[----:B------:R-:W-:Y:S01]  /*0000*/  LDC R1, c[0x0][0x37c] ;  /* 0x0000df00ff017b82 */ /* 0x000fe20000000800 */
[----:B------:R-:W-:Y:S05]  /*0010*/  EXIT ;  /* 0x000000000000794d */ /* 0x000fea0003800000 */
.L_x_7:
        /* <DEDUP_REMOVED lines=14> */
.L_x_16:


//--------------------- .text._ZN7cutlass13device_kernelIN5flash11enable_sm90INS1_16FlashAttnFwdSm90INS1_25CollectiveMainloopFwdSm90ILi2EN4cute5tupleIJNS5_1CILi1EEES8_S8_EEENS6_IJNS7_ILi192EEENS7_ILi144EEENS7_ILi96EEEEEELi96ENS_10bfloat16_tEfNS_4arch4Sm90ELb1ELb0ELb1ELb1ELb0ELb1ELb0ELb0ELb1ELb1ELb1ELb0EEENS1_21CollectiveEpilogueFwdINS6_IJSA_SC_SB_EEES9_SE_SG_Li384ELb1ELb1ELb1ELb0EEENS1_36VarlenDynamicPersistentTileSchedulerILi192ELi144ELi384ELi128ELb1ELb1ELb1ELb1ELb1ELb1EEEEEEEEEvNT_6ParamsE --------------------------
	.section	.text._ZN7cutlass13device_kernelIN5flash11enable_sm90INS1_16FlashAttnFwdSm90INS1_25CollectiveMainloopFwdSm90ILi2EN4cute5tupleIJNS5_1CILi1EEES8_S8_EEENS6_IJNS7_ILi192EEENS7_ILi144EEENS7_ILi96EEEEEELi96ENS_10bfloat16_tEfNS_4arch4Sm90ELb1ELb0ELb1ELb1ELb0ELb1ELb0ELb0ELb1ELb1ELb1ELb0EEENS1_21CollectiveEpilogueFwdINS6_IJSA_SC_SB_EEES9_SE_SG_Li384ELb1ELb1ELb1ELb0EEENS1_36VarlenDynamicPersistentTileSchedulerILi192ELi144ELi384ELi128ELb1ELb1ELb1ELb1ELb1ELb1EEEEEEEEEvNT_6ParamsE,"ax",@progbits
	.align	128
.text._ZN7cutlass13device_kernelIN5flash11enable_sm90INS1_16FlashAttnFwdSm90INS1_25CollectiveMainloopFwdSm90ILi2EN4cute5tupleIJNS5_1CILi1EEES8_S8_EEENS6_IJNS7_ILi192EEENS7_ILi144EEENS7_ILi96EEEEEELi96ENS_10bfloat16_tEfNS_4arch4Sm90ELb1ELb0ELb1ELb1ELb0ELb1ELb0ELb0ELb1ELb1ELb1ELb0EEENS1_21CollectiveEpilogueFwdINS6_IJSA_SC_SB_EEES9_SE_SG_Li384ELb1ELb1ELb1ELb0EEENS1_36VarlenDynamicPersistentTileSchedulerILi192ELi144ELi384ELi128ELb1ELb1ELb1ELb1ELb1ELb1EEEEEEEEEvNT_6ParamsE:
        .type           _ZN7cutlass13device_kernelIN5flash11enable_sm90INS1_16FlashAttnFwdSm90INS1_25CollectiveMainloopFwdSm90ILi2EN4cute5tupleIJNS5_1CILi1EEES8_S8_EEENS6_IJNS7_ILi192EEENS7_ILi144EEENS7_ILi96EEEEEELi96ENS_10bfloat16_tEfNS_4arch4Sm90ELb1ELb0ELb1ELb1ELb0ELb1ELb0ELb0ELb1ELb1ELb1ELb0EEENS1_21CollectiveEpilogueFwdINS6_IJSA_SC_SB_EEES9_SE_SG_Li384ELb1ELb1ELb1ELb0EEENS1_36VarlenDynamicPersistentTileSchedulerILi192ELi144ELi384ELi128ELb1ELb1ELb1ELb1ELb1ELb1EEEEEEEEEvNT_6ParamsE,@function
        .size           _ZN7cutlass13device_kernelIN5flash11enable_sm90INS1_16FlashAttnFwdSm90INS1_25CollectiveMainloopFwdSm90ILi2EN4cute5tupleIJNS5_1CILi1EEES8_S8_EEENS6_IJNS7_ILi192EEENS7_ILi144EEENS7_ILi96EEEEEELi96ENS_10bfloat16_tEfNS_4arch4Sm90ELb1ELb0ELb1ELb1ELb0ELb1ELb0ELb0ELb1ELb1ELb1ELb0EEENS1_21CollectiveEpilogueFwdINS6_IJSA_SC_SB_EEES9_SE_SG_Li384ELb1ELb1ELb1ELb0EEENS1_36VarlenDynamicPersistentTileSchedulerILi192ELi144ELi384ELi128ELb1ELb1ELb1ELb1ELb1ELb1EEEEEEEEEvNT_6ParamsE,(.L_x_17 - _ZN7cutlass13device_kernelIN5flash11enable_sm90INS1_16FlashAttnFwdSm90INS1_25CollectiveMainloopFwdSm90ILi2EN4cute5tupleIJNS5_1CILi1EEES8_S8_EEENS6_IJNS7_ILi192EEENS7_ILi144EEENS7_ILi96EEEEEELi96ENS_10bfloat16_tEfNS_4arch4Sm90ELb1ELb0ELb1ELb1ELb0ELb1ELb0ELb0ELb1ELb1ELb1ELb0EEENS1_21CollectiveEpilogueFwdINS6_IJSA_SC_SB_EEES9_SE_SG_Li384ELb1ELb1ELb1ELb0EEENS1_36VarlenDynamicPersistentTileSchedulerILi192ELi144ELi384ELi128ELb1ELb1ELb1ELb1ELb1ELb1EEEEEEEEEvNT_6ParamsE)
        .other          _ZN7cutlass13device_kernelIN5flash11enable_sm90INS1_16FlashAttnFwdSm90INS1_25CollectiveMainloopFwdSm90ILi2EN4cute5tupleIJNS5_1CILi1EEES8_S8_EEENS6_IJNS7_ILi192EEENS7_ILi144EEENS7_ILi96EEEEEELi96ENS_10bfloat16_tEfNS_4arch4Sm90ELb1ELb0ELb1ELb1ELb0ELb1ELb0ELb0ELb1ELb1ELb1ELb0EEENS1_21CollectiveEpilogueFwdINS6_IJSA_SC_SB_EEES9_SE_SG_Li384ELb1ELb1ELb1ELb0EEENS1_36VarlenDynamicPersistentTileSchedulerILi192ELi144ELi384ELi128ELb1ELb1ELb1ELb1ELb1ELb1EEEEEEEEEvNT_6ParamsE,@"STO_CUDA_ENTRY STV_DEFAULT"
_ZN7cutlass13device_kernelIN5flash11enable_sm90INS1_16FlashAttnFwdSm90INS1_25CollectiveMainloopFwdSm90ILi2EN4cute5tupleIJNS5_1CILi1EEES8_S8_EEENS6_IJNS7_ILi192EEENS7_ILi144EEENS7_ILi96EEEEEELi96ENS_10bfloat16_tEfNS_4arch4Sm90ELb1ELb0ELb1ELb1ELb0ELb1ELb0ELb0ELb1ELb1ELb1ELb0EEENS1_21CollectiveEpilogueFwdINS6_IJSA_SC_SB_EEES9_SE_SG_Li384ELb1ELb1ELb1ELb0EEENS1_36VarlenDynamicPersistentTileSchedulerILi192ELi144ELi384ELi128ELb1ELb1ELb1ELb1ELb1ELb1EEEEEEEEEvNT_6ParamsE:
[----:B------:R-:W-:Y:S01]  /*0000*/  LDC R1, c[0x0][0x37c] ;  /* 0x0000df00ff017b82 */ /* 0x000fe20000000800 */
[----:B------:R-:W-:Y:S05]  /*0010*/  EXIT ;  /* 0x000000000000794d */ /* 0x000fea0003800000 */
.L_x_8:
        /* <DEDUP_REMOVED lines=14> */
.L_x_17:


//--------------------- .nv.shared.reserved.0     --------------------------
	.section	.nv.shared.reserved.0,"aw",@nobits
	.weak		__nv_reservedSMEM_offset_0_alias
	.size		__nv_reservedSMEM_offset_0_alias, 0, 64
	.other		__nv_reservedSMEM_offset_0_alias,@"STO_CUDA_RESERVED_SHARED STV_DEFAULT"
__nv_reservedSMEM_offset_0_alias:
	.zero		0
	.zero		64


//--------------------- .nv.global                --------------------------
	.section	.nv.global,"aw",@nobits
.nv.global:
	.type		_ZN79_INTERNAL_d38fdc33_43_flash_fwd_hdim96_bf16_split_softcap_sm90_cu_49158569_36294cute1_E,@object
	.size		_ZN79_INTERNAL_d38fdc33_43_flash_fwd_hdim96_bf16_split_softcap_sm90_cu_49158569_36294cute1_E,(_ZN79_INTERNAL_d38fdc33_43_flash_fwd_hdim96_bf16_split_softcap_sm90_cu_49158569_36294cuda3std3__45__cpo6cbeginE - _ZN79_INTERNAL_d38fdc33_43_flash_fwd_hdim96_bf16_split_softcap_sm90_cu_49158569_36294cute1_E)
_ZN79_INTERNAL_d38fdc33_43_flash_fwd_hdim96_bf16_split_softcap_sm90_cu_49158569_36294cute1_E:
	.zero		1
	.type		_ZN79_INTERNAL_d38fdc33_43_flash_fwd_hdim96_bf16_split_softcap_sm90_cu_49158569_36294cuda3std3__45__cpo6cbeginE,@object
	.size		_ZN79_INTERNAL_d38fdc33_43_flash_fwd_hdim96_bf16_split_softcap_sm90_cu_49158569_36294cuda3std3__45__cpo6cbeginE,(_ZN79_INTERNAL_d38fdc33_43_flash_fwd_hdim96_bf16_split_softcap_sm90_cu_49158569_36294cuda3std3__48in_placeE - _ZN79_INTERNAL_d38fdc33_43_flash_fwd_hdim96_bf16_split_softcap_sm90_cu_49158569_36294cuda3std3__45__cpo6cbeginE)
_ZN79_INTERNAL_d38fdc33_43_flash_fwd_hdim96_bf16_split_softcap_sm90_cu_49158569_36294cuda3std3__45__cpo6cbeginE:
	.zero		1
	.type		_ZN79_INTERNAL_d38fdc33_43_flash_fwd_hdim96_bf16_split_softcap_sm90_cu_49158569_36294cuda3std3__48in_placeE,@object
	.size		_ZN79_INTERNAL_d38fdc33_43_flash_fwd_hdim96_bf16_split_softcap_sm90_cu_49158569_36294cuda3std3__48in_placeE,(_ZN79_INTERNAL_d38fdc33_43_flash_fwd_hdim96_bf16_split_softcap_sm90_cu_49158569_36294cuda3std6ranges3__45__cpo9iter_moveE - _ZN79_INTERNAL_d38fdc33_43_flash_fwd_hdim96_bf16_split_softcap_sm90_cu_49158569_36294cuda3std3__48in_placeE)
_ZN79_INTERNAL_d38fdc33_43_flash_fwd_hdim96_bf16_split_softcap_sm90_cu_49158569_36294cuda3std3__48in_placeE:
	.zero		1
	.type		_ZN79_INTERNAL_d38fdc33_43_flash_fwd_hdim96_bf16_split_softcap_sm90_cu_49158569_36294cuda3std6ranges3__45__cpo9iter_moveE,@object
	.size		_ZN79_INTERNAL_d38fdc33_43_flash_fwd_hdim96_bf16_split_softcap_sm90_cu_49158569_36294cuda3std6ranges3__45__cpo9iter_moveE,(_ZN79_INTERNAL_d38fdc33_43_flash_fwd_hdim96_bf16_split_softcap_sm90_cu_49158569_36294cuda3std3__45__cpo5beginE - _ZN79_INTERNAL_d38fdc33_43_flash_fwd_hdim96_bf16_split_softcap_sm90_cu_49158569_36294cuda3std6ranges3__45__cpo9iter_moveE)
_ZN79_INTERNAL_d38fdc33_43_flash_fwd_hdim96_bf16_split_softcap_sm90_cu_49158569_36294cuda3std6ranges3__45__cpo9iter_moveE:
	.zero		1
	.type		_ZN79_INTERNAL_d38fdc33_43_flash_fwd_hdim96_bf16_split_softcap_sm90_cu_49158569_36294cuda3std3__45__cpo5beginE,@object
	.size		_ZN79_INTERNAL_d38fdc33_43_flash_fwd_hdim96_bf16_split_softcap_sm90_cu_49158569_36294cuda3std3__45__cpo5beginE,(_ZN79_INTERNAL_d38fdc33_43_flash_fwd_hdim96_bf16_split_softcap_sm90_cu_49158569_36294cuda3std3__481_GLOBAL__N__d38fdc33_43_flash_fwd_hdim96_bf16_split_softcap_sm90_cu_49158569_36296ignoreE - _ZN79_INTERNAL_d38fdc33_43_flash_fwd_hdim96_bf16_split_softcap_sm90_cu_49158569_36294cuda3std3__45__cpo5beginE)
_ZN79_INTERNAL_d38fdc33_43_flash_fwd_hdim96_bf16_split_softcap_sm90_cu_49158569_36294cuda3std3__45__cpo5beginE:
	.zero		1
	.type		_ZN79_INTERNAL_d38fdc33_43_flash_fwd_hdim96_bf16_split_softcap_sm90_cu_49158569_36294cuda3std3__481_GLOBAL__N__d38fdc33_43_flash_fwd_hdim96_bf16_split_softcap_sm90_cu_49158569_36296ignoreE,@object
	.size		_ZN79_INTERNAL_d38fdc33_43_flash_fwd_hdim96_bf16_split_softcap_sm90_cu_49158569_36294cuda3std3__481_GLOBAL__N__d38fdc33_43_flash_fwd_hdim96_bf16_split_softcap_sm90_cu_49158569_36296ignoreE,(_ZN79_INTERNAL_d38fdc33_43_flash_fwd_hdim96_bf16_split_softcap_sm90_cu_49158569_36294cute7productE - _ZN79_INTERNAL_d38fdc33_43_flash_fwd_hdim96_bf16_split_softcap_sm90_cu_49158569_36294cuda3std3__481_GLOBAL__N__d38fdc33_43_flash_fwd_hdim96_bf16_split_softcap_sm90_cu_49158569_36296ignoreE)
_ZN79_INTERNAL_d38fdc33_43_flash_fwd_hdim96_bf16_split_softcap_sm90_cu_49158569_36294cuda3std3__481_GLOBAL__N__d38fdc33_43_flash_fwd_hdim96_bf16_split_softcap_sm90_cu_49158569_36296ignoreE:
	.zero		1
	.type		_ZN79_INTERNAL_d38fdc33_43_flash_fwd_hdim96_bf16_split_softcap_sm90_cu_49158569_36294cute7productE,@object
	.size		_ZN79_INTERNAL_d38fdc33_43_flash_fwd_hdim96_bf16_split_softcap_sm90_cu_49158569_36294cute7productE,(_ZN79_INTERNAL_d38fdc33_43_flash_fwd_hdim96_bf16_split_softcap_sm90_cu_49158569_36294cuda3std3__45__cpo3endE - _ZN79_INTERNAL_d38fdc33_43_flash_fwd_hdim96_bf16_split_softcap_sm90_cu_49158569_36294cute7productE)
_ZN79_INTERNAL_d38fdc33_43_flash_fwd_hdim96_bf16_split_softcap_sm90_cu_49158569_36294cute7productE:
	.zero		1
	.type		_ZN79_INTERNAL_d38fdc33_43_flash_fwd_hdim96_bf16_split_softcap_sm90_cu_49158569_36294cuda3std3__45__cpo3endE,@object
	.size		_ZN79_INTERNAL_d38fdc33_43_flash_fwd_hdim96_bf16_split_softcap_sm90_cu_49158569_36294cuda3std3__45__cpo3endE,(_ZN79_INTERNAL_d38fdc33_43_flash_fwd_hdim96_bf16_split_softcap_sm90_cu_49158569_36294cuda3std3__419piecewise_constructE - _ZN79_INTERNAL_d38fdc33_43_flash_fwd_hdim96_bf16_split_softcap_sm90_cu_49158569_36294cuda3std3__45__cpo3endE)
_ZN79_INTERNAL_d38fdc33_43_flash_fwd_hdim96_bf16_split_softcap_sm90_cu_49158569_36294cuda3std3__45__cpo3endE:
	.zero		1
	.type		_ZN79_INTERNAL_d38fdc33_43_flash_fwd_hdim96_bf16_split_softcap_sm90_cu_49158569_36294cuda3std3__419piecewise_constructE,@object
	.size		_ZN79_INTERNAL_d38fdc33_43_flash_fwd_hdim96_bf16_split_softcap_sm90_cu_49158569_36294cuda3std3__419piecewise_constructE,(_ZN79_INTERNAL_d38fdc33_43_flash_fwd_hdim96_bf16_split_softcap_sm90_cu_49158569_36294cuda3std3__45__cpo4cendE - _ZN79_INTERNAL_d38fdc33_43_flash_fwd_hdim96_bf16_split_softcap_sm90_cu_49158569_36294cuda3std3__419piecewise_constructE)
_ZN79_INTERNAL_d38fdc33_43_flash_fwd_hdim96_bf16_split_softcap_sm90_cu_49158569_36294cuda3std3__419piecewise_constructE:
	.zero		1
	.type		_ZN79_INTERNAL_d38fdc33_43_flash_fwd_hdim96_bf16_split_softcap_sm90_cu_49158569_36294cuda3std3__45__cpo4cendE,@object
	.size		_ZN79_INTERNAL_d38fdc33_43_flash_fwd_hdim96_bf16_split_softcap_sm90_cu_49158569_36294cuda3std3__45__cpo4cendE,(_ZN79_INTERNAL_d38fdc33_43_flash_fwd_hdim96_bf16_split_softcap_sm90_cu_49158569_36294cuda3std6ranges3__45__cpo4swapE - _ZN79_INTERNAL_d38fdc33_43_flash_fwd_hdim96_bf16_split_softcap_sm90_cu_49158569_36294cuda3std3__45__cpo4cendE)
_ZN79_INTERNAL_d38fdc33_43_flash_fwd_hdim96_bf16_split_softcap_sm90_cu_49158569_36294cuda3std3__45__cpo4cendE:
	.zero		1
	.type		_ZN79_INTERNAL_d38fdc33_43_flash_fwd_hdim96_bf16_split_softcap_sm90_cu_49158569_36294cuda3std6ranges3__45__cpo4swapE,@object
	.size		_ZN79_INTERNAL_d38fdc33_43_flash_fwd_hdim96_bf16_split_softcap_sm90_cu_49158569_36294cuda3std6ranges3__45__cpo4swapE,(.L_7 - _ZN79_INTERNAL_d38fdc33_43_flash_fwd_hdim96_bf16_split_softcap_sm90_cu_49158569_36294cuda3std6ranges3__45__cpo4swapE)
_ZN79_INTERNAL_d38fdc33_43_flash_fwd_hdim96_bf16_split_softcap_sm90_cu_49158569_36294cuda3std6ranges3__45__cpo4swapE:
	.zero		1
.L_7:


//--------------------- .nv.constant0._ZN7cutlass13device_kernelIN5flash11enable_sm90INS1_16FlashAttnFwdSm90INS1_25CollectiveMainloopFwdSm90ILi2EN4cute5tupleIJNS5_1CILi1EEES8_S8_EEENS6_IJNS7_ILi192EEENS7_ILi144EEENS7_ILi96EEEEEELi96ENS_10bfloat16_tEfNS_4arch4Sm90ELb0ELb0ELb1ELb0ELb0ELb0ELb0ELb0ELb1ELb1ELb1ELb0EEENS1_21CollectiveEpilogueFwdINS6_IJSA_SC_SB_EEES9_SE_SG_Li384ELb0ELb1ELb1ELb0EEENS1_19SingleTileSchedulerILb0ELb1ELb1ELi192EEEEEEEEEvNT_6ParamsE --------------------------
	.section	.nv.constant0._ZN7cutlass13device_kernelIN5flash11enable_sm90INS1_16FlashAttnFwdSm90INS1_25CollectiveMainloopFwdSm90ILi2EN4cute5tupleIJNS5_1CILi1EEES8_S8_EEENS6_IJNS7_ILi192EEENS7_ILi144EEENS7_ILi96EEEEEELi96ENS_10bfloat16_tEfNS_4arch4Sm90ELb0ELb0ELb1ELb0ELb0ELb0ELb0ELb0ELb1ELb1ELb1ELb0EEENS1_21CollectiveEpilogueFwdINS6_IJSA_SC_SB_EEES9_SE_SG_Li384ELb0ELb1ELb1ELb0EEENS1_19SingleTileSchedulerILb0ELb1ELb1ELi192EEEEEEEEEvNT_6ParamsE,"a",@progbits
	.sectionflags	@""
	.align	4
.nv.constant0._ZN7cutlass13device_kernelIN5flash11enable_sm90INS1_16FlashAttnFwdSm90INS1_25CollectiveMainloopFwdSm90ILi2EN4cute5tupleIJNS5_1CILi1EEES8_S8_EEENS6_IJNS7_ILi192EEENS7_ILi144EEENS7_ILi96EEEEEELi96ENS_10bfloat16_tEfNS_4arch4Sm90ELb0ELb0ELb1ELb0ELb0ELb0ELb0ELb0ELb1ELb1ELb1ELb0EEENS1_21CollectiveEpilogueFwdINS6_IJSA_SC_SB_EEES9_SE_SG_Li384ELb0ELb1ELb1ELb0EEENS1_19SingleTileSchedulerILb0ELb1ELb1ELi192EEEEEEEEEvNT_6ParamsE:
	.zero		3456


//--------------------- .nv.constant0._ZN7cutlass13device_kernelIN5flash11enable_sm90INS1_16FlashAttnFwdSm90INS1_25CollectiveMainloopFwdSm90ILi2EN4cute5tupleIJNS5_1CILi1EEES8_S8_EEENS6_IJNS7_ILi192EEENS7_ILi144EEENS7_ILi96EEEEEELi96ENS_10bfloat16_tEfNS_4arch4Sm90ELb0ELb0ELb1ELb1ELb0ELb0ELb0ELb0ELb1ELb1ELb1ELb0EEENS1_21CollectiveEpilogueFwdINS6_IJSA_SC_SB_EEES9_SE_SG_Li384ELb1ELb1ELb1ELb0EEENS1_36VarlenDynamicPersistentTileSchedulerILi192ELi144ELi384ELi128ELb1ELb1ELb1ELb0ELb1ELb1EEEEEEEEEvNT_6ParamsE --------------------------
	.section	.nv.constant0._ZN7cutlass13device_kernelIN5flash11enable_sm90INS1_16FlashAttnFwdSm90INS1_25CollectiveMainloopFwdSm90ILi2EN4cute5tupleIJNS5_1CILi1EEES8_S8_EEENS6_IJNS7_ILi192EEENS7_ILi144EEENS7_ILi96EEEEEELi96ENS_10bfloat16_tEfNS_4arch4Sm90ELb0ELb0ELb1ELb1ELb0ELb0ELb0ELb0ELb1ELb1ELb1ELb0EEENS1_21CollectiveEpilogueFwdINS6_IJSA_SC_SB_EEES9_SE_SG_Li384ELb1ELb1ELb1ELb0EEENS1_36VarlenDynamicPersistentTileSchedulerILi192ELi144ELi384ELi128ELb1ELb1ELb1ELb0ELb1ELb1EEEEEEEEEvNT_6ParamsE,"a",@progbits
	.sectionflags	@""
	.align	4
.nv.constant0._ZN7cutlass13device_kernelIN5flash11enable_sm90INS1_16FlashAttnFwdSm90INS1_25CollectiveMainloopFwdSm90ILi2EN4cute5tupleIJNS5_1CILi1EEES8_S8_EEENS6_IJNS7_ILi192EEENS7_ILi144EEENS7_ILi96EEEEEELi96ENS_10bfloat16_tEfNS_4arch4Sm90ELb0ELb0ELb1ELb1ELb0ELb0ELb0ELb0ELb1ELb1ELb1ELb0EEENS1_21CollectiveEpilogueFwdINS6_IJSA_SC_SB_EEES9_SE_SG_Li384ELb1ELb1ELb1ELb0EEENS1_36VarlenDynamicPersistentTileSchedulerILi192ELi144ELi384ELi128ELb1ELb1ELb1ELb0ELb1ELb1EEEEEEEEEvNT_6ParamsE:
	.zero		3584


//--------------------- .nv.constant0._ZN7cutlass13device_kernelIN5flash11enable_sm90INS1_16FlashAttnFwdSm90INS1_25CollectiveMainloopFwdSm90ILi2EN4cute5tupleIJNS5_1CILi1EEES8_S8_EEENS6_IJNS7_ILi192EEENS7_ILi144EEENS7_ILi96EEEEEELi96ENS_10bfloat16_tEfNS_4arch4Sm90ELb0ELb0ELb1ELb1ELb0ELb1ELb0ELb0ELb1ELb1ELb1ELb0EEENS1_21CollectiveEpilogueFwdINS6_IJSA_SC_SB_EEES9_SE_SG_Li384ELb1ELb1ELb1ELb0EEENS1_36VarlenDynamicPersistentTileSchedulerILi192ELi144ELi384ELi128ELb1ELb1ELb1ELb0ELb1ELb1EEEEEEEEEvNT_6ParamsE --------------------------
	.section	.nv.constant0._ZN7cutlass13device_kernelIN5flash11enable_sm90INS1_16FlashAttnFwdSm90INS1_25CollectiveMainloopFwdSm90ILi2EN4cute5tupleIJNS5_1CILi1EEES8_S8_EEENS6_IJNS7_ILi192EEENS7_ILi144EEENS7_ILi96EEEEEELi96ENS_10bfloat16_tEfNS_4arch4Sm90ELb0ELb0ELb1ELb1ELb0ELb1ELb0ELb0ELb1ELb1ELb1ELb0EEENS1_21CollectiveEpilogueFwdINS6_IJSA_SC_SB_EEES9_SE_SG_Li384ELb1ELb1ELb1ELb0EEENS1_36VarlenDynamicPersistentTileSchedulerILi192ELi144ELi384ELi128ELb1ELb1ELb1ELb0ELb1ELb1EEEEEEEEEvNT_6ParamsE,"a",@progbits
	.sectionflags	@""
	.align	4
.nv.constant0._ZN7cutlass13device_kernelIN5flash11enable_sm90INS1_16FlashAttnFwdSm90INS1_25CollectiveMainloopFwdSm90ILi2EN4cute5tupleIJNS5_1CILi1EEES8_S8_EEENS6_IJNS7_ILi192EEENS7_ILi144EEENS7_ILi96EEEEEELi96ENS_10bfloat16_tEfNS_4arch4Sm90ELb0ELb0ELb1ELb1ELb0ELb1ELb0ELb0ELb1ELb1ELb1ELb0EEENS1_21CollectiveEpilogueFwdINS6_IJSA_SC_SB_EEES9_SE_SG_Li384ELb1ELb1ELb1ELb0EEENS1_36VarlenDynamicPersistentTileSchedulerILi192ELi144ELi384ELi128ELb1ELb1ELb1ELb0ELb1ELb1EEEEEEEEEvNT_6ParamsE:
	.zero		3584


//--------------------- .nv.constant0._ZN7cutlass13device_kernelIN5flash11enable_sm90INS1_16FlashAttnFwdSm90INS1_25CollectiveMainloopFwdSm90ILi2EN4cute5tupleIJNS5_1CILi1EEES8_S8_EEENS6_IJNS7_ILi192EEENS7_ILi128EEENS7_ILi96EEEEEELi96ENS_10bfloat16_tEfNS_4arch4Sm90ELb0ELb1ELb1ELb0ELb0ELb0ELb0ELb0ELb1ELb1ELb1ELb0EEENS1_21CollectiveEpilogueFwdINS6_IJSA_SC_SB_EEES9_SE_SG_Li384ELb0ELb1ELb1ELb0EEENS1_19SingleTileSchedulerILb0ELb1ELb1ELi192EEEEEEEEEvNT_6ParamsE --------------------------
	.section	.nv.constant0._ZN7cutlass13device_kernelIN5flash11enable_sm90INS1_16FlashAttnFwdSm90INS1_25CollectiveMainloopFwdSm90ILi2EN4cute5tupleIJNS5_1CILi1EEES8_S8_EEENS6_IJNS7_ILi192EEENS7_ILi128EEENS7_ILi96EEEEEELi96ENS_10bfloat16_tEfNS_4arch4Sm90ELb0ELb1ELb1ELb0ELb0ELb0ELb0ELb0ELb1ELb1ELb1ELb0EEENS1_21CollectiveEpilogueFwdINS6_IJSA_SC_SB_EEES9_SE_SG_Li384ELb0ELb1ELb1ELb0EEENS1_19SingleTileSchedulerILb0ELb1ELb1ELi192EEEEEEEEEvNT_6ParamsE,"a",@progbits
	.sectionflags	@""
	.align	4
.nv.constant0._ZN7cutlass13device_kernelIN5flash11enable_sm90INS1_16FlashAttnFwdSm90INS1_25CollectiveMainloopFwdSm90ILi2EN4cute5tupleIJNS5_1CILi1EEES8_S8_EEENS6_IJNS7_ILi192EEENS7_ILi128EEENS7_ILi96EEEEEELi96ENS_10bfloat16_tEfNS_4arch4Sm90ELb0ELb1ELb1ELb0ELb0ELb0ELb0ELb0ELb1ELb1ELb1ELb0EEENS1_21CollectiveEpilogueFwdINS6_IJSA_SC_SB_EEES9_SE_SG_Li384ELb0ELb1ELb1ELb0EEENS1_19SingleTileSchedulerILb0ELb1ELb1ELi192EEEEEEEEEvNT_6ParamsE:
	.zero		3456


//--------------------- .nv.constant0._ZN7cutlass13device_kernelIN5flash11enable_sm90INS1_16FlashAttnFwdSm90INS1_25CollectiveMainloopFwdSm90ILi2EN4cute5tupleIJNS5_1CILi1EEES8_S8_EEENS6_IJNS7_ILi192EEENS7_ILi128EEENS7_ILi96EEEEEELi96ENS_10bfloat16_tEfNS_4arch4Sm90ELb0ELb1ELb1ELb1ELb0ELb0ELb0ELb0ELb1ELb1ELb1ELb0EEENS1_21CollectiveEpilogueFwdINS6_IJSA_SC_SB_EEES9_SE_SG_Li384ELb1ELb1ELb1ELb0EEENS1_36VarlenDynamicPersistentTileSchedulerILi192ELi128ELi384ELi128ELb1ELb1ELb1ELb1ELb0ELb1EEEEEEEEEvNT_6ParamsE --------------------------
	.section	.nv.constant0._ZN7cutlass13device_kernelIN5flash11enable_sm90INS1_16FlashAttnFwdSm90INS1_25CollectiveMainloopFwdSm90ILi2EN4cute5tupleIJNS5_1CILi1EEES8_S8_EEENS6_IJNS7_ILi192EEENS7_ILi128EEENS7_ILi96EEEEEELi96ENS_10bfloat16_tEfNS_4arch4Sm90ELb0ELb1ELb1ELb1ELb0ELb0ELb0ELb0ELb1ELb1ELb1ELb0EEENS1_21CollectiveEpilogueFwdINS6_IJSA_SC_SB_EEES9_SE_SG_Li384ELb1ELb1ELb1ELb0EEENS1_36VarlenDynamicPersistentTileSchedulerILi192ELi128ELi384ELi128ELb1ELb1ELb1ELb1ELb0ELb1EEEEEEEEEvNT_6ParamsE,"a",@progbits
	.sectionflags	@""
	.align	4
.nv.constant0._ZN7cutlass13device_kernelIN5flash11enable_sm90INS1_16FlashAttnFwdSm90INS1_25CollectiveMainloopFwdSm90ILi2EN4cute5tupleIJNS5_1CILi1EEES8_S8_EEENS6_IJNS7_ILi192EEENS7_ILi128EEENS7_ILi96EEEEEELi96ENS_10bfloat16_tEfNS_4arch4Sm90ELb0ELb1ELb1ELb1ELb0ELb0ELb0ELb0ELb1ELb1ELb1ELb0EEENS1_21CollectiveEpilogueFwdINS6_IJSA_SC_SB_EEES9_SE_SG_Li384ELb1ELb1ELb1ELb0EEENS1_36VarlenDynamicPersistentTileSchedulerILi192ELi128ELi384ELi128ELb1ELb1ELb1ELb1ELb0ELb1EEEEEEEEEvNT_6ParamsE:
	.zero		3584


//--------------------- .nv.constant0._ZN7cutlass13device_kernelIN5flash11enable_sm90INS1_16FlashAttnFwdSm90INS1_25CollectiveMainloopFwdSm90ILi2EN4cute5tupleIJNS5_1CILi1EEES8_S8_EEENS6_IJNS7_ILi192EEENS7_ILi128EEENS7_ILi96EEEEEELi96ENS_10bfloat16_tEfNS_4arch4Sm90ELb0ELb1ELb1ELb1ELb0ELb1ELb0ELb0ELb1ELb1ELb1ELb0EEENS1_21CollectiveEpilogueFwdINS6_IJSA_SC_SB_EEES9_SE_SG_Li384ELb1ELb1ELb1ELb0EEENS1_36VarlenDynamicPersistentTileSchedulerILi192ELi128ELi384ELi128ELb1ELb1ELb1ELb1ELb0ELb1EEEEEEEEEvNT_6ParamsE --------------------------
	.section	.nv.constant0._ZN7cutlass13device_kernelIN5flash11enable_sm90INS1_16FlashAttnFwdSm90INS1_25CollectiveMainloopFwdSm90ILi2EN4cute5tupleIJNS5_1CILi1EEES8_S8_EEENS6_IJNS7_ILi192EEENS7_ILi128EEENS7_ILi96EEEEEELi96ENS_10bfloat16_tEfNS_4arch4Sm90ELb0ELb1ELb1ELb1ELb0ELb1ELb0ELb0ELb1ELb1ELb1ELb0EEENS1_21CollectiveEpilogueFwdINS6_IJSA_SC_SB_EEES9_SE_SG_Li384ELb1ELb1ELb1ELb0EEENS1_36VarlenDynamicPersistentTileSchedulerILi192ELi128ELi384ELi128ELb1ELb1ELb1ELb1ELb0ELb1EEEEEEEEEvNT_6ParamsE,"a",@progbits
	.sectionflags	@""
	.align	4
.nv.constant0._ZN7cutlass13device_kernelIN5flash11enable_sm90INS1_16FlashAttnFwdSm90INS1_25CollectiveMainloopFwdSm90ILi2EN4cute5tupleIJNS5_1CILi1EEES8_S8_EEENS6_IJNS7_ILi192EEENS7_ILi128EEENS7_ILi96EEEEEELi96ENS_10bfloat16_tEfNS_4arch4Sm90ELb0ELb1ELb1ELb1ELb0ELb1ELb0ELb0ELb1ELb1ELb1ELb0EEENS1_21CollectiveEpilogueFwdINS6_IJSA_SC_SB_EEES9_SE_SG_Li384ELb1ELb1ELb1ELb0EEENS1_36VarlenDynamicPersistentTileSchedulerILi192ELi128ELi384ELi128ELb1ELb1ELb1ELb1ELb0ELb1EEEEEEEEEvNT_6ParamsE:
	.zero		3584


//--------------------- .nv.constant0._ZN7cutlass13device_kernelIN5flash11enable_sm90INS1_16FlashAttnFwdSm90INS1_25CollectiveMainloopFwdSm90ILi2EN4cute5tupleIJNS5_1CILi1EEES8_S8_EEENS6_IJNS7_ILi192EEENS7_ILi144EEENS7_ILi96EEEEEELi96ENS_10bfloat16_tEfNS_4arch4Sm90ELb1ELb0ELb1ELb0ELb0ELb0ELb0ELb0ELb1ELb1ELb1ELb0EEENS1_21CollectiveEpilogueFwdINS6_IJSA_SC_SB_EEES9_SE_SG_Li384ELb0ELb1ELb1ELb0EEENS1_19SingleTileSchedulerILb0ELb1ELb1ELi192EEEEEEEEEvNT_6ParamsE --------------------------
	.section	.nv.constant0._ZN7cutlass13device_kernelIN5flash11enable_sm90INS1_16FlashAttnFwdSm90INS1_25CollectiveMainloopFwdSm90ILi2EN4cute5tupleIJNS5_1CILi1EEES8_S8_EEENS6_IJNS7_ILi192EEENS7_ILi144EEENS7_ILi96EEEEEELi96ENS_10bfloat16_tEfNS_4arch4Sm90ELb1ELb0ELb1ELb0ELb0ELb0ELb0ELb0ELb1ELb1ELb1ELb0EEENS1_21CollectiveEpilogueFwdINS6_IJSA_SC_SB_EEES9_SE_SG_Li384ELb0ELb1ELb1ELb0EEENS1_19SingleTileSchedulerILb0ELb1ELb1ELi192EEEEEEEEEvNT_6ParamsE,"a",@progbits
	.sectionflags	@""
	.align	4
.nv.constant0._ZN7cutlass13device_kernelIN5flash11enable_sm90INS1_16FlashAttnFwdSm90INS1_25CollectiveMainloopFwdSm90ILi2EN4cute5tupleIJNS5_1CILi1EEES8_S8_EEENS6_IJNS7_ILi192EEENS7_ILi144EEENS7_ILi96EEEEEELi96ENS_10bfloat16_tEfNS_4arch4Sm90ELb1ELb0ELb1ELb0ELb0ELb0ELb0ELb0ELb1ELb1ELb1ELb0EEENS1_21CollectiveEpilogueFwdINS6_IJSA_SC_SB_EEES9_SE_SG_Li384ELb0ELb1ELb1ELb0EEENS1_19SingleTileSchedulerILb0ELb1ELb1ELi192EEEEEEEEEvNT_6ParamsE:
	.zero		3456


//--------------------- .nv.constant0._ZN7cutlass13device_kernelIN5flash11enable_sm90INS1_16FlashAttnFwdSm90INS1_25CollectiveMainloopFwdSm90ILi2EN4cute5tupleIJNS5_1CILi1EEES8_S8_EEENS6_IJNS7_ILi192EEENS7_ILi144EEENS7_ILi96EEEEEELi96ENS_10bfloat16_tEfNS_4arch4Sm90ELb1ELb0ELb1ELb1ELb0ELb0ELb0ELb0ELb1ELb1ELb1ELb0EEENS1_21CollectiveEpilogueFwdINS6_IJSA_SC_SB_EEES9_SE_SG_Li384ELb1ELb1ELb1ELb0EEENS1_36VarlenDynamicPersistentTileSchedulerILi192ELi144ELi384ELi128ELb1ELb1ELb1ELb1ELb1ELb1EEEEEEEEEvNT_6ParamsE --------------------------
	.section	.nv.constant0._ZN7cutlass13device_kernelIN5flash11enable_sm90INS1_16FlashAttnFwdSm90INS1_25CollectiveMainloopFwdSm90ILi2EN4cute5tupleIJNS5_1CILi1EEES8_S8_EEENS6_IJNS7_ILi192EEENS7_ILi144EEENS7_ILi96EEEEEELi96ENS_10bfloat16_tEfNS_4arch4Sm90ELb1ELb0ELb1ELb1ELb0ELb0ELb0ELb0ELb1ELb1ELb1ELb0EEENS1_21CollectiveEpilogueFwdINS6_IJSA_SC_SB_EEES9_SE_SG_Li384ELb1ELb1ELb1ELb0EEENS1_36VarlenDynamicPersistentTileSchedulerILi192ELi144ELi384ELi128ELb1ELb1ELb1ELb1ELb1ELb1EEEEEEEEEvNT_6ParamsE,"a",@progbits
	.sectionflags	@""
	.align	4
.nv.constant0._ZN7cutlass13device_kernelIN5flash11enable_sm90INS1_16FlashAttnFwdSm90INS1_25CollectiveMainloopFwdSm90ILi2EN4cute5tupleIJNS5_1CILi1EEES8_S8_EEENS6_IJNS7_ILi192EEENS7_ILi144EEENS7_ILi96EEEEEELi96ENS_10bfloat16_tEfNS_4arch4Sm90ELb1ELb0ELb1ELb1ELb0ELb0ELb0ELb0ELb1ELb1ELb1ELb0EEENS1_21CollectiveEpilogueFwdINS6_IJSA_SC_SB_EEES9_SE_SG_Li384ELb1ELb1ELb1ELb0EEENS1_36VarlenDynamicPersistentTileSchedulerILi192ELi144ELi384ELi128ELb1ELb1ELb1ELb1ELb1ELb1EEEEEEEEEvNT_6ParamsE:
	.zero		3584


//--------------------- .nv.constant0._ZN7cutlass13device_kernelIN5flash11enable_sm90INS1_16FlashAttnFwdSm90INS1_25CollectiveMainloopFwdSm90ILi2EN4cute5tupleIJNS5_1CILi1EEES8_S8_EEENS6_IJNS7_ILi192EEENS7_ILi144EEENS7_ILi96EEEEEELi96ENS_10bfloat16_tEfNS_4arch4Sm90ELb1ELb0ELb1ELb1ELb0ELb1ELb0ELb0ELb1ELb1ELb1ELb0EEENS1_21CollectiveEpilogueFwdINS6_IJSA_SC_SB_EEES9_SE_SG_Li384ELb1ELb1ELb1ELb0EEENS1_36VarlenDynamicPersistentTileSchedulerILi192ELi144ELi384ELi128ELb1ELb1ELb1ELb1ELb1ELb1EEEEEEEEEvNT_6ParamsE --------------------------
	.section	.nv.constant0._ZN7cutlass13device_kernelIN5flash11enable_sm90INS1_16FlashAttnFwdSm90INS1_25CollectiveMainloopFwdSm90ILi2EN4cute5tupleIJNS5_1CILi1EEES8_S8_EEENS6_IJNS7_ILi192EEENS7_ILi144EEENS7_ILi96EEEEEELi96ENS_10bfloat16_tEfNS_4arch4Sm90ELb1ELb0ELb1ELb1ELb0ELb1ELb0ELb0ELb1ELb1ELb1ELb0EEENS1_21CollectiveEpilogueFwdINS6_IJSA_SC_SB_EEES9_SE_SG_Li384ELb1ELb1ELb1ELb0EEENS1_36VarlenDynamicPersistentTileSchedulerILi192ELi144ELi384ELi128ELb1ELb1ELb1ELb1ELb1ELb1EEEEEEEEEvNT_6ParamsE,"a",@progbits
	.sectionflags	@""
	.align	4
.nv.constant0._ZN7cutlass13device_kernelIN5flash11enable_sm90INS1_16FlashAttnFwdSm90INS1_25CollectiveMainloopFwdSm90ILi2EN4cute5tupleIJNS5_1CILi1EEES8_S8_EEENS6_IJNS7_ILi192EEENS7_ILi144EEENS7_ILi96EEEEEELi96ENS_10bfloat16_tEfNS_4arch4Sm90ELb1ELb0ELb1ELb1ELb0ELb1ELb0ELb0ELb1ELb1ELb1ELb0EEENS1_21CollectiveEpilogueFwdINS6_IJSA_SC_SB_EEES9_SE_SG_Li384ELb1ELb1ELb1ELb0EEENS1_36VarlenDynamicPersistentTileSchedulerILi192ELi144ELi384ELi128ELb1ELb1ELb1ELb1ELb1ELb1EEEEEEEEEvNT_6ParamsE:
	.zero		3584


//--------------------- SYMBOLS --------------------------

	.type		.nv.reservedSmem.offset0,@object
	.size		.nv.reservedSmem.offset0,0x4
